	.target	sm_90a

	.elftype	@"ET_EXEC"


//--------------------- .note.nv.tkinfo           --------------------------
	.section	.note.nv.tkinfo,"",@"SHT_NOTE"
	.sectionflags	@"SHF_NOTE_NV_TKINFO"
	.tkinfo
        /*0018*/ 	.word	0x00000002
        /*0030*/ 	.string	""
        /*0030*/ 	.string	"ptxas"
        /*0030*/ 	.string	"Cuda compilation tools, release 13.0, V13.0.88"
        /*0030*/ 	.string	"Build cuda_13.0.r13.0/compiler.36424714_0"
        /*0030*/ 	.string	"-arch sm_90a -m 64 "



//--------------------- .note.nv.cuinfo           --------------------------
	.section	.note.nv.cuinfo,"",@"SHT_NOTE"
	.sectionflags	@"SHF_NOTE_NV_CUINFO"
        /*0018*/ 	.short	0x0002
        /*001a*/ 	.short	0x005a
        /*001c*/ 	.short	0x0082
	.zero		2


//--------------------- .nv.info                  --------------------------
	.section	.nv.info,"",@"SHT_CUDA_INFO"
	.align	4


	//----- nvinfo : EIATTR_REGCOUNT
	.align		4
        /*0000*/ 	.byte	0x04, 0x2f
        /*0002*/ 	.short	(.L_12 - .L_11)
	.align		4
.L_11:
        /*0004*/ 	.word	index@(_ZN7cutlass13device_kernelINS_4conv6kernel13ConvUniversalINS1_16ConvProblemShapeILNS1_8OperatorE1ELi2EEENS1_10collective14CollectiveConvINS1_46MainloopSm90TmaGmmaWarpSpecializedImplicitGemmILS5_1ELi9ELi2EN4cute5tupleIJNSA_1CILi1EEESD_SD_EEENS1_36KernelImplicitTmaWarpSpecializedSm90ELi1EEENSB_IJNSC_ILi128EEENSC_ILi64EEENSB_IJSI_EEEEEENS_6half_tESL_NSA_8TiledMMAINSA_8MMA_AtomIJNSA_4SM904GMMA25MMA_64x64x16_F32F16F16_SSILNSP_5MajorE0ELSR_1ELNSP_7ScaleInE1ELSS_1EEEEEENSA_6LayoutISE_NSB_IJNSC_ILi0EEESW_SW_EEEEENSB_IJNSA_10UnderscoreESZ_SZ_EEEEENS7_6detail26Sm90ImplicitGemmTileTraitsINSA_20SM90_TMA_LOAD_IM2COLENSA_14ComposedLayoutINSA_7SwizzleILi3ELi4ELi3EEENSA_18smem_ptr_flag_bitsILi16EEENSV_INSB_IJNSB_IJNSC_ILi8EEENSC_ILi16EEEEEENSB_IJSI_SD_EEENSB_IJSD_NSC_ILi9EEEEEEEEENSB_IJNSB_IJSI_NSC_ILi512EEEEEENSB_IJSD_SW_EEENSB_IJSW_NSC_ILi8192EEEEEEEEEEEEEvEENS13_INSA_13SM90_TMA_LOADENS15_IS17_S19_NSV_INSB_IJS1D_NSB_IJS1A_S1A_EEES1F_EEENSB_IJS1J_S1I_NSB_IJSW_NSC_ILi4096EEEEEEEEEEEEEvEEEENS_8epilogue10collective6detail29Sm90TmaWarpSpecializedAdapterINS21_15DefaultEpilogueISL_NSB_IJNSB_IJlllEEESD_SW_EEES26_NS20_6thread17LinearCombinationISL_Li1EffLNS27_9ScaleType4KindE0ELNS_15FloatRoundStyleE2ESL_EENS_4gemm15EpilogueDefaultEEEEEvvEEEEvNT_6ParamsE)
        /*0008*/ 	.word	0x0000005a


	//----- nvinfo : EIATTR_FRAME_SIZE
	.align		4
.L_12:
        /*000c*/ 	.byte	0x04, 0x11
        /*000e*/ 	.short	(.L_14 - .L_13)
	.align		4
.L_13:
        /*0010*/ 	.word	index@(_ZN7cutlass13device_kernelINS_4conv6kernel13ConvUniversalINS1_16ConvProblemShapeILNS1_8OperatorE1ELi2EEENS1_10collective14CollectiveConvINS1_46MainloopSm90TmaGmmaWarpSpecializedImplicitGemmILS5_1ELi9ELi2EN4cute5tupleIJNSA_1CILi1EEESD_SD_EEENS1_36KernelImplicitTmaWarpSpecializedSm90ELi1EEENSB_IJNSC_ILi128EEENSC_ILi64EEENSB_IJSI_EEEEEENS_6half_tESL_NSA_8TiledMMAINSA_8MMA_AtomIJNSA_4SM904GMMA25MMA_64x64x16_F32F16F16_SSILNSP_5MajorE0ELSR_1ELNSP_7ScaleInE1ELSS_1EEEEEENSA_6LayoutISE_NSB_IJNSC_ILi0EEESW_SW_EEEEENSB_IJNSA_10UnderscoreESZ_SZ_EEEEENS7_6detail26Sm90ImplicitGemmTileTraitsINSA_20SM90_TMA_LOAD_IM2COLENSA_14ComposedLayoutINSA_7SwizzleILi3ELi4ELi3EEENSA_18smem_ptr_flag_bitsILi16EEENSV_INSB_IJNSB_IJNSC_ILi8EEENSC_ILi16EEEEEENSB_IJSI_SD_EEENSB_IJSD_NSC_ILi9EEEEEEEEENSB_IJNSB_IJSI_NSC_ILi512EEEEEENSB_IJSD_SW_EEENSB_IJSW_NSC_ILi8192EEEEEEEEEEEEEvEENS13_INSA_13SM90_TMA_LOADENS15_IS17_S19_NSV_INSB_IJS1D_NSB_IJS1A_S1A_EEES1F_EEENSB_IJS1J_S1I_NSB_IJSW_NSC_ILi4096EEEEEEEEEEEEEvEEEENS_8epilogue10collective6detail29Sm90TmaWarpSpecializedAdapterINS21_15DefaultEpilogueISL_NSB_IJNSB_IJlllEEESD_SW_EEES26_NS20_6thread17LinearCombinationISL_Li1EffLNS27_9ScaleType4KindE0ELNS_15FloatRoundStyleE2ESL_EENS_4gemm15EpilogueDefaultEEEEEvvEEEEvNT_6ParamsE)
        /*0014*/ 	.word	0x00000000


	//----- nvinfo : EIATTR_MIN_STACK_SIZE
	.align		4
.L_14:
        /*0018*/ 	.byte	0x04, 0x12
        /*001a*/ 	.short	(.L_16 - .L_15)
	.align		4
.L_15:
        /*001c*/ 	.word	index@(_ZN7cutlass13device_kernelINS_4conv6kernel13ConvUniversalINS1_16ConvProblemShapeILNS1_8OperatorE1ELi2EEENS1_10collective14CollectiveConvINS1_46MainloopSm90TmaGmmaWarpSpecializedImplicitGemmILS5_1ELi9ELi2EN4cute5tupleIJNSA_1CILi1EEESD_SD_EEENS1_36KernelImplicitTmaWarpSpecializedSm90ELi1EEENSB_IJNSC_ILi128EEENSC_ILi64EEENSB_IJSI_EEEEEENS_6half_tESL_NSA_8TiledMMAINSA_8MMA_AtomIJNSA_4SM904GMMA25MMA_64x64x16_F32F16F16_SSILNSP_5MajorE0ELSR_1ELNSP_7ScaleInE1ELSS_1EEEEEENSA_6LayoutISE_NSB_IJNSC_ILi0EEESW_SW_EEEEENSB_IJNSA_10UnderscoreESZ_SZ_EEEEENS7_6detail26Sm90ImplicitGemmTileTraitsINSA_20SM90_TMA_LOAD_IM2COLENSA_14ComposedLayoutINSA_7SwizzleILi3ELi4ELi3EEENSA_18smem_ptr_flag_bitsILi16EEENSV_INSB_IJNSB_IJNSC_ILi8EEENSC_ILi16EEEEEENSB_IJSI_SD_EEENSB_IJSD_NSC_ILi9EEEEEEEEENSB_IJNSB_IJSI_NSC_ILi512EEEEEENSB_IJSD_SW_EEENSB_IJSW_NSC_ILi8192EEEEEEEEEEEEEvEENS13_INSA_13SM90_TMA_LOADENS15_IS17_S19_NSV_INSB_IJS1D_NSB_IJS1A_S1A_EEES1F_EEENSB_IJS1J_S1I_NSB_IJSW_NSC_ILi4096EEEEEEEEEEEEEvEEEENS_8epilogue10collective6detail29Sm90TmaWarpSpecializedAdapterINS21_15DefaultEpilogueISL_NSB_IJNSB_IJlllEEESD_SW_EEES26_NS20_6thread17LinearCombinationISL_Li1EffLNS27_9ScaleType4KindE0ELNS_15FloatRoundStyleE2ESL_EENS_4gemm15EpilogueDefaultEEEEEvvEEEEvNT_6ParamsE)
        /*0020*/ 	.word	0x00000000
.L_16:


//--------------------- .nv.compat                --------------------------
	.section	.nv.compat,"",@"SHT_CUDA_COMPAT_INFO"
	.align	4
        /*0000*/ 	.byte	0x02, 0x09, 0x01, 0x00, 0x02, 0x02, 0x04, 0x00, 0x02, 0x05, 0x05, 0x00, 0x03, 0x07, 0x01, 0x01
        /*0010*/ 	.byte	0x02, 0x03, 0x01, 0x00, 0x02, 0x06, 0x01, 0x00, 0x04, 0x0b, 0x08, 0x00, 0x00, 0x00, 0x00, 0x00
        /*0020*/ 	.byte	0x00, 0x00, 0x00, 0x00


//--------------------- .nv.info._ZN7cutlass13device_kernelINS_4conv6kernel13ConvUniversalINS1_16ConvProblemShapeILNS1_8OperatorE1ELi2EEENS1_10collective14CollectiveConvINS1_46MainloopSm90TmaGmmaWarpSpecializedImplicitGemmILS5_1ELi9ELi2EN4cute5tupleIJNSA_1CILi1EEESD_SD_EEENS1_36KernelImplicitTmaWarpSpecializedSm90ELi1EEENSB_IJNSC_ILi128EEENSC_ILi64EEENSB_IJSI_EEEEEENS_6half_tESL_NSA_8TiledMMAINSA_8MMA_AtomIJNSA_4SM904GMMA25MMA_64x64x16_F32F16F16_SSILNSP_5MajorE0ELSR_1ELNSP_7ScaleInE1ELSS_1EEEEEENSA_6LayoutISE_NSB_IJNSC_ILi0EEESW_SW_EEEEENSB_IJNSA_10UnderscoreESZ_SZ_EEEEENS7_6detail26Sm90ImplicitGemmTileTraitsINSA_20SM90_TMA_LOAD_IM2COLENSA_14ComposedLayoutINSA_7SwizzleILi3ELi4ELi3EEENSA_18smem_ptr_flag_bitsILi16EEENSV_INSB_IJNSB_IJNSC_ILi8EEENSC_ILi16EEEEEENSB_IJSI_SD_EEENSB_IJSD_NSC_ILi9EEEEEEEEENSB_IJNSB_IJSI_NSC_ILi512EEEEEENSB_IJSD_SW_EEENSB_IJSW_NSC_ILi8192EEEEEEEEEEEEEvEENS13_INSA_13SM90_TMA_LOADENS15_IS17_S19_NSV_INSB_IJS1D_NSB_IJS1A_S1A_EEES1F_EEENSB_IJS1J_S1I_NSB_IJSW_NSC_ILi4096EEEEEEEEEEEEEvEEEENS_8epilogue10collective6detail29Sm90TmaWarpSpecializedAdapterINS21_15DefaultEpilogueISL_NSB_IJNSB_IJlllEEESD_SW_EEES26_NS20_6thread17LinearCombinationISL_Li1EffLNS27_9ScaleType4KindE0ELNS_15FloatRoundStyleE2ESL_EENS_4gemm15EpilogueDefaultEEEEEvvEEEEvNT_6ParamsE --------------------------
	.section	.nv.info._ZN7cutlass13device_kernelINS_4conv6kernel13ConvUniversalINS1_16ConvProblemShapeILNS1_8OperatorE1ELi2EEENS1_10collective14CollectiveConvINS1_46MainloopSm90TmaGmmaWarpSpecializedImplicitGemmILS5_1ELi9ELi2EN4cute5tupleIJNSA_1CILi1EEESD_SD_EEENS1_36KernelImplicitTmaWarpSpecializedSm90ELi1EEENSB_IJNSC_ILi128EEENSC_ILi64EEENSB_IJSI_EEEEEENS_6half_tESL_NSA_8TiledMMAINSA_8MMA_AtomIJNSA_4SM904GMMA25MMA_64x64x16_F32F16F16_SSILNSP_5MajorE0ELSR_1ELNSP_7ScaleInE1ELSS_1EEEEEENSA_6LayoutISE_NSB_IJNSC_ILi0EEESW_SW_EEEEENSB_IJNSA_10UnderscoreESZ_SZ_EEEEENS7_6detail26Sm90ImplicitGemmTileTraitsINSA_20SM90_TMA_LOAD_IM2COLENSA_14ComposedLayoutINSA_7SwizzleILi3ELi4ELi3EEENSA_18smem_ptr_flag_bitsILi16EEENSV_INSB_IJNSB_IJNSC_ILi8EEENSC_ILi16EEEEEENSB_IJSI_SD_EEENSB_IJSD_NSC_ILi9EEEEEEEEENSB_IJNSB_IJSI_NSC_ILi512EEEEEENSB_IJSD_SW_EEENSB_IJSW_NSC_ILi8192EEEEEEEEEEEEEvEENS13_INSA_13SM90_TMA_LOADENS15_IS17_S19_NSV_INSB_IJS1D_NSB_IJS1A_S1A_EEES1F_EEENSB_IJS1J_S1I_NSB_IJSW_NSC_ILi4096EEEEEEEEEEEEEvEEEENS_8epilogue10collective6detail29Sm90TmaWarpSpecializedAdapterINS21_15DefaultEpilogueISL_NSB_IJNSB_IJlllEEESD_SW_EEES26_NS20_6thread17LinearCombinationISL_Li1EffLNS27_9ScaleType4KindE0ELNS_15FloatRoundStyleE2ESL_EENS_4gemm15EpilogueDefaultEEEEEvvEEEEvNT_6ParamsE,"",@"SHT_CUDA_INFO"
	.sectionflags	@""
	.align	4


	//----- nvinfo : EIATTR_CUDA_API_VERSION
	.align		4
        /*0000*/ 	.byte	0x04, 0x37
        /*0002*/ 	.short	(.L_18 - .L_17)
.L_17:
        /*0004*/ 	.word	0x00000082


	//----- nvinfo : EIATTR_KPARAM_INFO
	.align		4
.L_18:
        /*0008*/ 	.byte	0x04, 0x17
        /*000a*/ 	.short	(.L_20 - .L_19)
.L_19:
        /*000c*/ 	.word	0x00000000
        /*0010*/ 	.short	0x0000
        /*0012*/ 	.short	0x0070
        /*0014*/ 	.byte	0x00, 0xf0, 0x01, 0x0e


	//----- nvinfo : EIATTR_SPARSE_MMA_MASK
	.align		4
.L_20:
        /*0018*/ 	.byte	0x03, 0x50
        /*001a*/ 	.short	0x0000


	//----- nvinfo : EIATTR_MAXREG_COUNT
	.align		4
        /*001c*/ 	.byte	0x03, 0x1b
        /*001e*/ 	.short	0x00ff


	//----- nvinfo : EIATTR_NUM_BARRIERS
	.align		4
        /*0020*/ 	.byte	0x02, 0x4c
        /*0022*/ 	.byte	0x01
	.zero		1


	//----- nvinfo : EIATTR_MERCURY_ISA_VERSION
	.align		4
        /*0024*/ 	.byte	0x03, 0x5f
        /*0026*/ 	.short	0x0101


	//----- nvinfo : EIATTR_COOP_GROUP_MASK_REGIDS
	.align		4
        /*0028*/ 	.byte	0x04, 0x29
        /*002a*/ 	.short	(.L_22 - .L_21)


	//   ....[0]....
.L_21:
        /*002c*/ 	.word	0xffffffff


	//   ....[1]....
        /*0030*/ 	.word	0xffffffff


	//   ....[2]....
        /*0034*/ 	.word	0xffffffff


	//----- nvinfo : EIATTR_COOP_GROUP_INSTR_OFFSETS
	.align		4
.L_22:
        /*0038*/ 	.byte	0x04, 0x28
        /*003a*/ 	.short	(.L_24 - .L_23)


	//   ....[0]....
.L_23:
        /*003c*/ 	.word	0x00000060


	//   ....[1]....
        /*0040*/ 	.word	0x00000070


	//   ....[2]....
        /*0044*/ 	.word	0x00000130


	//----- nvinfo : EIATTR_MBARRIER_INSTR_OFFSETS
	.align		4
.L_24:
        /*0048*/ 	.byte	0x04, 0x39
        /*004a*/ 	.short	(.L_26 - .L_25)


	//   ....[0]....
.L_25:
        /*004c*/ 	.word	0x00000270
        /*0050*/ 	.word	0x000000ff
        /*0054*/ 	.word	0x00036000
        /*0058*/ 	.short	0x0100
        /*005a*/ 	.byte	0x08
	.zero		1


	//   ....[1]....
        /*005c*/ 	.word	0x00000280
        /*0060*/ 	.word	0x000000ff
        /*0064*/ 	.word	0x00036048
        /*0068*/ 	.short	0x0100
        /*006a*/ 	.byte	0x08
	.zero		1


	//   ....[2]....
        /*006c*/ 	.word	0x00000290
        /*0070*/ 	.word	0x000000ff
        /*0074*/ 	.word	0x00036008
        /*0078*/ 	.short	0x0100
        /*007a*/ 	.byte	0x08
	.zero		1


	//   ....[3]....
        /*007c*/ 	.word	0x000002a0
        /*0080*/ 	.word	0x000000ff
        /*0084*/ 	.word	0x00036050
        /*0088*/ 	.short	0x0100
        /*008a*/ 	.byte	0x08
	.zero		1


	//   ....[4]....
        /*008c*/ 	.word	0x000002b0
        /*0090*/ 	.word	0x000000ff
        /*0094*/ 	.word	0x00036010
        /*0098*/ 	.short	0x0100
        /*009a*/ 	.byte	0x08
	.zero		1


	//   ....[5]....
        /*009c*/ 	.word	0x000002c0
        /*00a0*/ 	.word	0x000000ff
        /*00a4*/ 	.word	0x00036058
        /*00a8*/ 	.short	0x0100
        /*00aa*/ 	.byte	0x08
	.zero		1


	//   ....[6]....
        /*00ac*/ 	.word	0x000002d0
        /*00b0*/ 	.word	0x000000ff
        /*00b4*/ 	.word	0x00036018
        /*00b8*/ 	.short	0x0100
        /*00ba*/ 	.byte	0x08
	.zero		1


	//   ....[7]....
        /*00bc*/ 	.word	0x000002e0
        /*00c0*/ 	.word	0x000000ff
        /*00c4*/ 	.word	0x00036060
        /*00c8*/ 	.short	0x0100
        /*00ca*/ 	.byte	0x08
	.zero		1


	//   ....[8]....
        /*00cc*/ 	.word	0x000002f0
        /*00d0*/ 	.word	0x000000ff
        /*00d4*/ 	.word	0x00036020
        /*00d8*/ 	.short	0x0100
        /*00da*/ 	.byte	0x08
	.zero		1


	//   ....[9]....
        /*00dc*/ 	.word	0x00000300
        /*00e0*/ 	.word	0x000000ff
        /*00e4*/ 	.word	0x00036068
        /*00e8*/ 	.short	0x0100
        /*00ea*/ 	.byte	0x08
	.zero		1


	//   ....[10]....
        /*00ec*/ 	.word	0x00000310
        /*00f0*/ 	.word	0x000000ff
        /*00f4*/ 	.word	0x00036028
        /*00f8*/ 	.short	0x0100
        /*00fa*/ 	.byte	0x08
	.zero		1


	//   ....[11]....
        /*00fc*/ 	.word	0x00000320
        /*0100*/ 	.word	0x000000ff
        /*0104*/ 	.word	0x00036070
        /*0108*/ 	.short	0x0100
        /*010a*/ 	.byte	0x08
	.zero		1


	//   ....[12]....
        /*010c*/ 	.word	0x00000330
        /*0110*/ 	.word	0x000000ff
        /*0114*/ 	.word	0x00036030
        /*0118*/ 	.short	0x0100
        /*011a*/ 	.byte	0x08
	.zero		1


	//   ....[13]....
        /*011c*/ 	.word	0x00000340
        /*0120*/ 	.word	0x000000ff
        /*0124*/ 	.word	0x00036078
        /*0128*/ 	.short	0x0100
        /*012a*/ 	.byte	0x08
	.zero		1


	//   ....[14]....
        /*012c*/ 	.word	0x00000350
        /*0130*/ 	.word	0x000000ff
        /*0134*/ 	.word	0x00036038
        /*0138*/ 	.short	0x0100
        /*013a*/ 	.byte	0x08
	.zero		1


	//   ....[15]....
        /*013c*/ 	.word	0x00000360
        /*0140*/ 	.word	0x000000ff
        /*0144*/ 	.word	0x00036080
        /*0148*/ 	.short	0x0100
        /*014a*/ 	.byte	0x08
	.zero		1


	//   ....[16]....
        /*014c*/ 	.word	0x00000370
        /*0150*/ 	.word	0x000000ff
        /*0154*/ 	.word	0x00036040
        /*0158*/ 	.short	0x0100
        /*015a*/ 	.byte	0x08
	.zero		1


	//   ....[17]....
        /*015c*/ 	.word	0x00000380
        /*0160*/ 	.word	0x000000ff
        /*0164*/ 	.word	0x00036088
        /*0168*/ 	.short	0x0100
        /*016a*/ 	.byte	0x08
	.zero		1


	//   ....[18]....
        /*016c*/ 	.word	0x00000a30
        /*0170*/ 	.word	0x00000005
        /*0174*/ 	.word	0x00036000
        /*0178*/ 	.short	0x010a
        /*017a*/ 	.byte	0x3f
	.zero		1


	//   ....[19]....
        /*017c*/ 	.word	0x00000eb0
        /*0180*/ 	.word	0x00000006
        /*0184*/ 	.word	0x00036000
        /*0188*/ 	.short	0x010a
        /*018a*/ 	.byte	0x3f
	.zero		1


	//   ....[20]....
        /*018c*/ 	.word	0x000011d0
        /*0190*/ 	.word	0x000000ff
        /*0194*/ 	.word	0x00000000
        /*0198*/ 	.short	0x0101
        /*019a*/ 	.byte	0x08
	.zero		1


	//   ....[21]....
        /*019c*/ 	.word	0x000013c0
        /*01a0*/ 	.word	0x00000003
        /*01a4*/ 	.word	0x00000000
        /*01a8*/ 	.short	0x0101
        /*01aa*/ 	.byte	0x3f
	.zero		1


	//   ....[22]....
        /*01ac*/ 	.word	0x000061c0
        /*01b0*/ 	.word	0x0000000c
        /*01b4*/ 	.word	0x00036048
        /*01b8*/ 	.short	0x010a
        /*01ba*/ 	.byte	0x3f
	.zero		1


	//   ....[23]....
        /*01bc*/ 	.word	0x00006870
        /*01c0*/ 	.word	0x00000004
        /*01c4*/ 	.word	0x00000000
        /*01c8*/ 	.short	0x010a
        /*01ca*/ 	.byte	0x3f
	.zero		1


	//   ....[24]....
        /*01cc*/ 	.word	0x00006920
        /*01d0*/ 	.word	0x00000000
        /*01d4*/ 	.word	0x00000000
        /*01d8*/ 	.short	0x010a
        /*01da*/ 	.byte	0x3f
	.zero		1


	//   ....[25]....
        /*01dc*/ 	.word	0x000069d0
        /*01e0*/ 	.word	0x00000000
        /*01e4*/ 	.word	0x00000000
        /*01e8*/ 	.short	0x010a
        /*01ea*/ 	.byte	0x3f
	.zero		1


	//   ....[26]....
        /*01ec*/ 	.word	0x00006a80
        /*01f0*/ 	.word	0x00000000
        /*01f4*/ 	.word	0x00000000
        /*01f8*/ 	.short	0x010a
        /*01fa*/ 	.byte	0x3f
	.zero		1


	//   ....[27]....
        /*01fc*/ 	.word	0x00006b30
        /*0200*/ 	.word	0x00000000
        /*0204*/ 	.word	0x00000000
        /*0208*/ 	.short	0x010a
        /*020a*/ 	.byte	0x3f
	.zero		1


	//   ....[28]....
        /*020c*/ 	.word	0x00006be0
        /*0210*/ 	.word	0x00000000
        /*0214*/ 	.word	0x00000000
        /*0218*/ 	.short	0x010a
        /*021a*/ 	.byte	0x3f
	.zero		1


	//   ....[29]....
        /*021c*/ 	.word	0x00006c90
        /*0220*/ 	.word	0x00000000
        /*0224*/ 	.word	0x00000000
        /*0228*/ 	.short	0x010a
        /*022a*/ 	.byte	0x3f
	.zero		1


	//   ....[30]....
        /*022c*/ 	.word	0x00006d40
        /*0230*/ 	.word	0x00000000
        /*0234*/ 	.word	0x00000000
        /*0238*/ 	.short	0x010a
        /*023a*/ 	.byte	0x3f
	.zero		1


	//   ....[31]....
        /*023c*/ 	.word	0x00006df0
        /*0240*/ 	.word	0x00000003
        /*0244*/ 	.word	0x00000000
        /*0248*/ 	.short	0x010a
        /*024a*/ 	.byte	0x3f
	.zero		1


	//----- nvinfo : EIATTR_NUM_MBARRIERS
	.align		4
.L_26:
        /*024c*/ 	.byte	0x03, 0x38
        /*024e*/ 	.short	0x0012


	//----- nvinfo : EIATTR_EXIT_INSTR_OFFSETS
	.align		4
        /*0250*/ 	.byte	0x04, 0x1c
        /*0252*/ 	.short	(.L_28 - .L_27)


	//   ....[0]....
.L_27:
        /*0254*/ 	.word	0x00000760


	//   ....[1]....
        /*0258*/ 	.word	0x00001510


	//   ....[2]....
        /*025c*/ 	.word	0x000048e0


	//   ....[3]....
        /*0260*/ 	.word	0x00004910


	//   ....[4]....
        /*0264*/ 	.word	0x00005f70


	//   ....[5]....
        /*0268*/ 	.word	0x00005fa0


	//   ....[6]....
        /*026c*/ 	.word	0x00005fc0


	//   ....[7]....
        /*0270*/ 	.word	0x00006760


	//   ....[8]....
        /*0274*/ 	.word	0x00006e20


	//----- nvinfo : EIATTR_MAX_THREADS
	.align		4
.L_28:
        /*0278*/ 	.byte	0x04, 0x05
        /*027a*/ 	.short	(.L_30 - .L_29)
.L_29:
        /*027c*/ 	.word	0x00000100
        /*0280*/ 	.word	0x00000001
        /*0284*/ 	.word	0x00000001


	//----- nvinfo : EIATTR_CRS_STACK_SIZE
	.align		4
.L_30:
        /*0288*/ 	.byte	0x04, 0x1e
        /*028a*/ 	.short	(.L_32 - .L_31)
.L_31:
        /*028c*/ 	.word	0x00000000


	//----- nvinfo : EIATTR_CBANK_PARAM_SIZE
	.align		4
.L_32:
        /*0290*/ 	.byte	0x03, 0x19
        /*0292*/ 	.short	0x03f0


	//----- nvinfo : EIATTR_PARAM_CBANK
	.align		4
        /*0294*/ 	.byte	0x04, 0x0a
        /*0296*/ 	.short	(.L_34 - .L_33)
	.align		4
.L_33:
        /*0298*/ 	.word	index@(.nv.constant0._ZN7cutlass13device_kernelINS_4conv6kernel13ConvUniversalINS1_16ConvProblemShapeILNS1_8OperatorE1ELi2EEENS1_10collective14CollectiveConvINS1_46MainloopSm90TmaGmmaWarpSpecializedImplicitGemmILS5_1ELi9ELi2EN4cute5tupleIJNSA_1CILi1EEESD_SD_EEENS1_36KernelImplicitTmaWarpSpecializedSm90ELi1EEENSB_IJNSC_ILi128EEENSC_ILi64EEENSB_IJSI_EEEEEENS_6half_tESL_NSA_8TiledMMAINSA_8MMA_AtomIJNSA_4SM904GMMA25MMA_64x64x16_F32F16F16_SSILNSP_5MajorE0ELSR_1ELNSP_7ScaleInE1ELSS_1EEEEEENSA_6LayoutISE_NSB_IJNSC_ILi0EEESW_SW_EEEEENSB_IJNSA_10UnderscoreESZ_SZ_EEEEENS7_6detail26Sm90ImplicitGemmTileTraitsINSA_20SM90_TMA_LOAD_IM2COLENSA_14ComposedLayoutINSA_7SwizzleILi3ELi4ELi3EEENSA_18smem_ptr_flag_bitsILi16EEENSV_INSB_IJNSB_IJNSC_ILi8EEENSC_ILi16EEEEEENSB_IJSI_SD_EEENSB_IJSD_NSC_ILi9EEEEEEEEENSB_IJNSB_IJSI_NSC_ILi512EEEEEENSB_IJSD_SW_EEENSB_IJSW_NSC_ILi8192EEEEEEEEEEEEEvEENS13_INSA_13SM90_TMA_LOADENS15_IS17_S19_NSV_INSB_IJS1D_NSB_IJS1A_S1A_EEES1F_EEENSB_IJS1J_S1I_NSB_IJSW_NSC_ILi4096EEEEEEEEEEEEEvEEEENS_8epilogue10collective6detail29Sm90TmaWarpSpecializedAdapterINS21_15DefaultEpilogueISL_NSB_IJNSB_IJlllEEESD_SW_EEES26_NS20_6thread17LinearCombinationISL_Li1EffLNS27_9ScaleType4KindE0ELNS_15FloatRoundStyleE2ESL_EENS_4gemm15EpilogueDefaultEEEEEvvEEEEvNT_6ParamsE)
        /*029c*/ 	.short	0x0210
        /*029e*/ 	.short	0x03f0


	//----- nvinfo : EIATTR_SW_WAR
	.align		4
.L_34:
        /*02a0*/ 	.byte	0x04, 0x36
        /*02a2*/ 	.short	(.L_36 - .L_35)
.L_35:
        /*02a4*/ 	.word	0x00000008
.L_36:


//--------------------- .nv.callgraph             --------------------------
	.section	.nv.callgraph,"",@"SHT_CUDA_CALLGRAPH"
	.align	4
	.sectionentsize	8
	.align		4
        /*0000*/ 	.word	0x00000000
	.align		4
        /*0004*/ 	.word	0xffffffff
	.align		4
        /*0008*/ 	.word	0x00000000
	.align		4
        /*000c*/ 	.word	0xfffffffe
	.align		4
        /*0010*/ 	.word	0x00000000
	.align		4
        /*0014*/ 	.word	0xfffffffd
	.align		4
        /*0018*/ 	.word	0x00000000
	.align		4
        /*001c*/ 	.word	0xfffffffc


//--------------------- .nv.constant4             --------------------------
	.section	.nv.constant4,"a",@progbits
	.align	8
	.align		8
.nv.constant4:
        /*0000*/ 	.dword	_ZN39_INTERNAL_a1d4e569_4_k_cu_912a7da9_28454cuda3std3__45__cpo5beginE
	.align		8
        /*0008*/ 	.dword	_ZN39_INTERNAL_a1d4e569_4_k_cu_912a7da9_28454cuda3std3__45__cpo3endE
	.align		8
        /*0010*/ 	.dword	_ZN39_INTERNAL_a1d4e569_4_k_cu_912a7da9_28454cuda3std3__45__cpo6cbeginE
	.align		8
        /*0018*/ 	.dword	_ZN39_INTERNAL_a1d4e569_4_k_cu_912a7da9_28454cuda3std3__45__cpo4cendE
	.align		8
        /*0020*/ 	.dword	_ZN39_INTERNAL_a1d4e569_4_k_cu_912a7da9_28454cuda3std3__441_GLOBAL__N__a1d4e569_4_k_cu_912a7da9_28456ignoreE
	.align		8
        /*0028*/ 	.dword	_ZN39_INTERNAL_a1d4e569_4_k_cu_912a7da9_28454cuda3std3__419piecewise_constructE
	.align		8
        /*0030*/ 	.dword	_ZN39_INTERNAL_a1d4e569_4_k_cu_912a7da9_28454cuda3std3__48in_placeE
	.align		8
        /*0038*/ 	.dword	_ZN39_INTERNAL_a1d4e569_4_k_cu_912a7da9_28454cuda3std6ranges3__45__cpo4swapE
	.align		8
        /*0040*/ 	.dword	_ZN39_INTERNAL_a1d4e569_4_k_cu_912a7da9_28454cuda3std6ranges3__45__cpo9iter_moveE
	.align		8
        /*0048*/ 	.dword	_ZN39_INTERNAL_a1d4e569_4_k_cu_912a7da9_28454cute7productE
	.align		8
        /*0050*/ 	.dword	_ZN39_INTERNAL_a1d4e569_4_k_cu_912a7da9_28454cute1_E


//--------------------- .text._ZN7cutlass13device_kernelINS_4conv6kernel13ConvUniversalINS1_16ConvProblemShapeILNS1_8OperatorE1ELi2EEENS1_10collective14CollectiveConvINS1_46MainloopSm90TmaGmmaWarpSpecializedImplicitGemmILS5_1ELi9ELi2EN4cute5tupleIJNSA_1CILi1EEESD_SD_EEENS1_36KernelImplicitTmaWarpSpecializedSm90ELi1EEENSB_IJNSC_ILi128EEENSC_ILi64EEENSB_IJSI_EEEEEENS_6half_tESL_NSA_8TiledMMAINSA_8MMA_AtomIJNSA_4SM904GMMA25MMA_64x64x16_F32F16F16_SSILNSP_5MajorE0ELSR_1ELNSP_7ScaleInE1ELSS_1EEEEEENSA_6LayoutISE_NSB_IJNSC_ILi0EEESW_SW_EEEEENSB_IJNSA_10UnderscoreESZ_SZ_EEEEENS7_6detail26Sm90ImplicitGemmTileTraitsINSA_20SM90_TMA_LOAD_IM2COLENSA_14ComposedLayoutINSA_7SwizzleILi3ELi4ELi3EEENSA_18smem_ptr_flag_bitsILi16EEENSV_INSB_IJNSB_IJNSC_ILi8EEENSC_ILi16EEEEEENSB_IJSI_SD_EEENSB_IJSD_NSC_ILi9EEEEEEEEENSB_IJNSB_IJSI_NSC_ILi512EEEEEENSB_IJSD_SW_EEENSB_IJSW_NSC_ILi8192EEEEEEEEEEEEEvEENS13_INSA_13SM90_TMA_LOADENS15_IS17_S19_NSV_INSB_IJS1D_NSB_IJS1A_S1A_EEES1F_EEENSB_IJS1J_S1I_NSB_IJSW_NSC_ILi4096EEEEEEEEEEEEEvEEEENS_8epilogue10collective6detail29Sm90TmaWarpSpecializedAdapterINS21_15DefaultEpilogueISL_NSB_IJNSB_IJlllEEESD_SW_EEES26_NS20_6thread17LinearCombinationISL_Li1EffLNS27_9ScaleType4KindE0ELNS_15FloatRoundStyleE2ESL_EENS_4gemm15EpilogueDefaultEEEEEvvEEEEvNT_6ParamsE --------------------------
	.section	.text._ZN7cutlass13device_kernelINS_4conv6kernel13ConvUniversalINS1_16ConvProblemShapeILNS1_8OperatorE1ELi2EEENS1_10collective14CollectiveConvINS1_46MainloopSm90TmaGmmaWarpSpecializedImplicitGemmILS5_1ELi9ELi2EN4cute5tupleIJNSA_1CILi1EEESD_SD_EEENS1_36KernelImplicitTmaWarpSpecializedSm90ELi1EEENSB_IJNSC_ILi128EEENSC_ILi64EEENSB_IJSI_EEEEEENS_6half_tESL_NSA_8TiledMMAINSA_8MMA_AtomIJNSA_4SM904GMMA25MMA_64x64x16_F32F16F16_SSILNSP_5MajorE0ELSR_1ELNSP_7ScaleInE1ELSS_1EEEEEENSA_6LayoutISE_NSB_IJNSC_ILi0EEESW_SW_EEEEENSB_IJNSA_10UnderscoreESZ_SZ_EEEEENS7_6detail26Sm90ImplicitGemmTileTraitsINSA_20SM90_TMA_LOAD_IM2COLENSA_14ComposedLayoutINSA_7SwizzleILi3ELi4ELi3EEENSA_18smem_ptr_flag_bitsILi16EEENSV_INSB_IJNSB_IJNSC_ILi8EEENSC_ILi16EEEEEENSB_IJSI_SD_EEENSB_IJSD_NSC_ILi9EEEEEEEEENSB_IJNSB_IJSI_NSC_ILi512EEEEEENSB_IJSD_SW_EEENSB_IJSW_NSC_ILi8192EEEEEEEEEEEEEvEENS13_INSA_13SM90_TMA_LOADENS15_IS17_S19_NSV_INSB_IJS1D_NSB_IJS1A_S1A_EEES1F_EEENSB_IJS1J_S1I_NSB_IJSW_NSC_ILi4096EEEEEEEEEEEEEvEEEENS_8epilogue10collective6detail29Sm90TmaWarpSpecializedAdapterINS21_15DefaultEpilogueISL_NSB_IJNSB_IJlllEEESD_SW_EEES26_NS20_6thread17LinearCombinationISL_Li1EffLNS27_9ScaleType4KindE0ELNS_15FloatRoundStyleE2ESL_EENS_4gemm15EpilogueDefaultEEEEEvvEEEEvNT_6ParamsE,"ax",@progbits
	.align	128
.text._ZN7cutlass13device_kernelINS_4conv6kernel13ConvUniversalINS1_16ConvProblemShapeILNS1_8OperatorE1ELi2EEENS1_10collective14CollectiveConvINS1_46MainloopSm90TmaGmmaWarpSpecializedImplicitGemmILS5_1ELi9ELi2EN4cute5tupleIJNSA_1CILi1EEESD_SD_EEENS1_36KernelImplicitTmaWarpSpecializedSm90ELi1EEENSB_IJNSC_ILi128EEENSC_ILi64EEENSB_IJSI_EEEEEENS_6half_tESL_NSA_8TiledMMAINSA_8MMA_AtomIJNSA_4SM904GMMA25MMA_64x64x16_F32F16F16_SSILNSP_5MajorE0ELSR_1ELNSP_7ScaleInE1ELSS_1EEEEEENSA_6LayoutISE_NSB_IJNSC_ILi0EEESW_SW_EEEEENSB_IJNSA_10UnderscoreESZ_SZ_EEEEENS7_6detail26Sm90ImplicitGemmTileTraitsINSA_20SM90_TMA_LOAD_IM2COLENSA_14ComposedLayoutINSA_7SwizzleILi3ELi4ELi3EEENSA_18smem_ptr_flag_bitsILi16EEENSV_INSB_IJNSB_IJNSC_ILi8EEENSC_ILi16EEEEEENSB_IJSI_SD_EEENSB_IJSD_NSC_ILi9EEEEEEEEENSB_IJNSB_IJSI_NSC_ILi512EEEEEENSB_IJSD_SW_EEENSB_IJSW_NSC_ILi8192EEEEEEEEEEEEEvEENS13_INSA_13SM90_TMA_LOADENS15_IS17_S19_NSV_INSB_IJS1D_NSB_IJS1A_S1A_EEES1F_EEENSB_IJS1J_S1I_NSB_IJSW_NSC_ILi4096EEEEEEEEEEEEEvEEEENS_8epilogue10collective6detail29Sm90TmaWarpSpecializedAdapterINS21_15DefaultEpilogueISL_NSB_IJNSB_IJlllEEESD_SW_EEES26_NS20_6thread17LinearCombinationISL_Li1EffLNS27_9ScaleType4KindE0ELNS_15FloatRoundStyleE2ESL_EENS_4gemm15EpilogueDefaultEEEEEvvEEEEvNT_6ParamsE:
        .type           _ZN7cutlass13device_kernelINS_4conv6kernel13ConvUniversalINS1_16ConvProblemShapeILNS1_8OperatorE1ELi2EEENS1_10collective14CollectiveConvINS1_46MainloopSm90TmaGmmaWarpSpecializedImplicitGemmILS5_1ELi9ELi2EN4cute5tupleIJNSA_1CILi1EEESD_SD_EEENS1_36KernelImplicitTmaWarpSpecializedSm90ELi1EEENSB_IJNSC_ILi128EEENSC_ILi64EEENSB_IJSI_EEEEEENS_6half_tESL_NSA_8TiledMMAINSA_8MMA_AtomIJNSA_4SM904GMMA25MMA_64x64x16_F32F16F16_SSILNSP_5MajorE0ELSR_1ELNSP_7ScaleInE1ELSS_1EEEEEENSA_6LayoutISE_NSB_IJNSC_ILi0EEESW_SW_EEEEENSB_IJNSA_10UnderscoreESZ_SZ_EEEEENS7_6detail26Sm90ImplicitGemmTileTraitsINSA_20SM90_TMA_LOAD_IM2COLENSA_14ComposedLayoutINSA_7SwizzleILi3ELi4ELi3EEENSA_18smem_ptr_flag_bitsILi16EEENSV_INSB_IJNSB_IJNSC_ILi8EEENSC_ILi16EEEEEENSB_IJSI_SD_EEENSB_IJSD_NSC_ILi9EEEEEEEEENSB_IJNSB_IJSI_NSC_ILi512EEEEEENSB_IJSD_SW_EEENSB_IJSW_NSC_ILi8192EEEEEEEEEEEEEvEENS13_INSA_13SM90_TMA_LOADENS15_IS17_S19_NSV_INSB_IJS1D_NSB_IJS1A_S1A_EEES1F_EEENSB_IJS1J_S1I_NSB_IJSW_NSC_ILi4096EEEEEEEEEEEEEvEEEENS_8epilogue10collective6detail29Sm90TmaWarpSpecializedAdapterINS21_15DefaultEpilogueISL_NSB_IJNSB_IJlllEEESD_SW_EEES26_NS20_6thread17LinearCombinationISL_Li1EffLNS27_9ScaleType4KindE0ELNS_15FloatRoundStyleE2ESL_EENS_4gemm15EpilogueDefaultEEEEEvvEEEEvNT_6ParamsE,@function
        .size           _ZN7cutlass13device_kernelINS_4conv6kernel13ConvUniversalINS1_16ConvProblemShapeILNS1_8OperatorE1ELi2EEENS1_10collective14CollectiveConvINS1_46MainloopSm90TmaGmmaWarpSpecializedImplicitGemmILS5_1ELi9ELi2EN4cute5tupleIJNSA_1CILi1EEESD_SD_EEENS1_36KernelImplicitTmaWarpSpecializedSm90ELi1EEENSB_IJNSC_ILi128EEENSC_ILi64EEENSB_IJSI_EEEEEENS_6half_tESL_NSA_8TiledMMAINSA_8MMA_AtomIJNSA_4SM904GMMA25MMA_64x64x16_F32F16F16_SSILNSP_5MajorE0ELSR_1ELNSP_7ScaleInE1ELSS_1EEEEEENSA_6LayoutISE_NSB_IJNSC_ILi0EEESW_SW_EEEEENSB_IJNSA_10UnderscoreESZ_SZ_EEEEENS7_6detail26Sm90ImplicitGemmTileTraitsINSA_20SM90_TMA_LOAD_IM2COLENSA_14ComposedLayoutINSA_7SwizzleILi3ELi4ELi3EEENSA_18smem_ptr_flag_bitsILi16EEENSV_INSB_IJNSB_IJNSC_ILi8EEENSC_ILi16EEEEEENSB_IJSI_SD_EEENSB_IJSD_NSC_ILi9EEEEEEEEENSB_IJNSB_IJSI_NSC_ILi512EEEEEENSB_IJSD_SW_EEENSB_IJSW_NSC_ILi8192EEEEEEEEEEEEEvEENS13_INSA_13SM90_TMA_LOADENS15_IS17_S19_NSV_INSB_IJS1D_NSB_IJS1A_S1A_EEES1F_EEENSB_IJS1J_S1I_NSB_IJSW_NSC_ILi4096EEEEEEEEEEEEEvEEEENS_8epilogue10collective6detail29Sm90TmaWarpSpecializedAdapterINS21_15DefaultEpilogueISL_NSB_IJNSB_IJlllEEESD_SW_EEES26_NS20_6thread17LinearCombinationISL_Li1EffLNS27_9ScaleType4KindE0ELNS_15FloatRoundStyleE2ESL_EENS_4gemm15EpilogueDefaultEEEEEvvEEEEvNT_6ParamsE,(.L_x_161 - _ZN7cutlass13device_kernelINS_4conv6kernel13ConvUniversalINS1_16ConvProblemShapeILNS1_8OperatorE1ELi2EEENS1_10collective14CollectiveConvINS1_46MainloopSm90TmaGmmaWarpSpecializedImplicitGemmILS5_1ELi9ELi2EN4cute5tupleIJNSA_1CILi1EEESD_SD_EEENS1_36KernelImplicitTmaWarpSpecializedSm90ELi1EEENSB_IJNSC_ILi128EEENSC_ILi64EEENSB_IJSI_EEEEEENS_6half_tESL_NSA_8TiledMMAINSA_8MMA_AtomIJNSA_4SM904GMMA25MMA_64x64x16_F32F16F16_SSILNSP_5MajorE0ELSR_1ELNSP_7ScaleInE1ELSS_1EEEEEENSA_6LayoutISE_NSB_IJNSC_ILi0EEESW_SW_EEEEENSB_IJNSA_10UnderscoreESZ_SZ_EEEEENS7_6detail26Sm90ImplicitGemmTileTraitsINSA_20SM90_TMA_LOAD_IM2COLENSA_14ComposedLayoutINSA_7SwizzleILi3ELi4ELi3EEENSA_18smem_ptr_flag_bitsILi16EEENSV_INSB_IJNSB_IJNSC_ILi8EEENSC_ILi16EEEEEENSB_IJSI_SD_EEENSB_IJSD_NSC_ILi9EEEEEEEEENSB_IJNSB_IJSI_NSC_ILi512EEEEEENSB_IJSD_SW_EEENSB_IJSW_NSC_ILi8192EEEEEEEEEEEEEvEENS13_INSA_13SM90_TMA_LOADENS15_IS17_S19_NSV_INSB_IJS1D_NSB_IJS1A_S1A_EEES1F_EEENSB_IJS1J_S1I_NSB_IJSW_NSC_ILi4096EEEEEEEEEEEEEvEEEENS_8epilogue10collective6detail29Sm90TmaWarpSpecializedAdapterINS21_15DefaultEpilogueISL_NSB_IJNSB_IJlllEEESD_SW_EEES26_NS20_6thread17LinearCombinationISL_Li1EffLNS27_9ScaleType4KindE0ELNS_15FloatRoundStyleE2ESL_EENS_4gemm15EpilogueDefaultEEEEEvvEEEEvNT_6ParamsE)
        .other          _ZN7cutlass13device_kernelINS_4conv6kernel13ConvUniversalINS1_16ConvProblemShapeILNS1_8OperatorE1ELi2EEENS1_10collective14CollectiveConvINS1_46MainloopSm90TmaGmmaWarpSpecializedImplicitGemmILS5_1ELi9ELi2EN4cute5tupleIJNSA_1CILi1EEESD_SD_EEENS1_36KernelImplicitTmaWarpSpecializedSm90ELi1EEENSB_IJNSC_ILi128EEENSC_ILi64EEENSB_IJSI_EEEEEENS_6half_tESL_NSA_8TiledMMAINSA_8MMA_AtomIJNSA_4SM904GMMA25MMA_64x64x16_F32F16F16_SSILNSP_5MajorE0ELSR_1ELNSP_7ScaleInE1ELSS_1EEEEEENSA_6LayoutISE_NSB_IJNSC_ILi0EEESW_SW_EEEEENSB_IJNSA_10UnderscoreESZ_SZ_EEEEENS7_6detail26Sm90ImplicitGemmTileTraitsINSA_20SM90_TMA_LOAD_IM2COLENSA_14ComposedLayoutINSA_7SwizzleILi3ELi4ELi3EEENSA_18smem_ptr_flag_bitsILi16EEENSV_INSB_IJNSB_IJNSC_ILi8EEENSC_ILi16EEEEEENSB_IJSI_SD_EEENSB_IJSD_NSC_ILi9EEEEEEEEENSB_IJNSB_IJSI_NSC_ILi512EEEEEENSB_IJSD_SW_EEENSB_IJSW_NSC_ILi8192EEEEEEEEEEEEEvEENS13_INSA_13SM90_TMA_LOADENS15_IS17_S19_NSV_INSB_IJS1D_NSB_IJS1A_S1A_EEES1F_EEENSB_IJS1J_S1I_NSB_IJSW_NSC_ILi4096EEEEEEEEEEEEEvEEEENS_8epilogue10collective6detail29Sm90TmaWarpSpecializedAdapterINS21_15DefaultEpilogueISL_NSB_IJNSB_IJlllEEESD_SW_EEES26_NS20_6thread17LinearCombinationISL_Li1EffLNS27_9ScaleType4KindE0ELNS_15FloatRoundStyleE2ESL_EENS_4gemm15EpilogueDefaultEEEEEvvEEEEvNT_6ParamsE,@"STO_CUDA_ENTRY STV_DEFAULT"
_ZN7cutlass13device_kernelINS_4conv6kernel13ConvUniversalINS1_16ConvProblemShapeILNS1_8OperatorE1ELi2EEENS1_10collective14CollectiveConvINS1_46MainloopSm90TmaGmmaWarpSpecializedImplicitGemmILS5_1ELi9ELi2EN4cute5tupleIJNSA_1CILi1EEESD_SD_EEENS1_36KernelImplicitTmaWarpSpecializedSm90ELi1EEENSB_IJNSC_ILi128EEENSC_ILi64EEENSB_IJSI_EEEEEENS_6half_tESL_NSA_8TiledMMAINSA_8MMA_AtomIJNSA_4SM904GMMA25MMA_64x64x16_F32F16F16_SSILNSP_5MajorE0ELSR_1ELNSP_7ScaleInE1ELSS_1EEEEEENSA_6LayoutISE_NSB_IJNSC_ILi0EEESW_SW_EEEEENSB_IJNSA_10UnderscoreESZ_SZ_EEEEENS7_6detail26Sm90ImplicitGemmTileTraitsINSA_20SM90_TMA_LOAD_IM2COLENSA_14ComposedLayoutINSA_7SwizzleILi3ELi4ELi3EEENSA_18smem_ptr_flag_bitsILi16EEENSV_INSB_IJNSB_IJNSC_ILi8EEENSC_ILi16EEEEEENSB_IJSI_SD_EEENSB_IJSD_NSC_ILi9EEEEEEEEENSB_IJNSB_IJSI_NSC_ILi512EEEEEENSB_IJSD_SW_EEENSB_IJSW_NSC_ILi8192EEEEEEEEEEEEEvEENS13_INSA_13SM90_TMA_LOADENS15_IS17_S19_NSV_INSB_IJS1D_NSB_IJS1A_S1A_EEES1F_EEENSB_IJS1J_S1I_NSB_IJSW_NSC_ILi4096EEEEEEEEEEEEEvEEEENS_8epilogue10collective6detail29Sm90TmaWarpSpecializedAdapterINS21_15DefaultEpilogueISL_NSB_IJNSB_IJlllEEESD_SW_EEES26_NS20_6thread17LinearCombinationISL_Li1EffLNS27_9ScaleType4KindE0ELNS_15FloatRoundStyleE2ESL_EENS_4gemm15EpilogueDefaultEEEEEvvEEEEvNT_6ParamsE:
[----:B------:R-:W-:Y:S01]  /*0000*/  LDC R1, c[0x0][0x28] ;  /* 0x00000a00ff017b82 */ /* 0x000fe20000000800 */
[----:B------:R-:W0:Y:S01]  /*0010*/  S2R R8, SR_TID.X ;  /* 0x0000000000087919 */ /* 0x000e220000002100 */
[----:B------:R-:W-:Y:S01]  /*0020*/  ELECT P0, URZ, PT ;  /* 0x00000000003f782f */ /* 0x000fe20003800000 */
[----:B------:R-:W-:Y:S01]  /*0030*/  BSSY B0, `(.L_x_0) ;  /* 0x000000f000007945 */ /* 0x000fe20003800000 */
[--C-:B0-----:R-:W-:Y:S02]  /*0040*/  SHF.R.U32.HI R0, RZ, 0x5, R8.reuse ;  /* 0x00000005ff007819 */ /* 0x101fe40000011608 */
[----:B------:R-:W-:-:S03]  /*0050*/  SHF.R.U32.HI R3, RZ, 0x7, R8 ;  /* 0x00000007ff037819 */ /* 0x000fc60000011608 */
[----:B------:R-:W0:Y:S04]  /*0060*/  SHFL.IDX PT, R2, R0, RZ, 0x1f ;  /* 0x00001fff00027589 */ /* 0x000e2800000e0000 */
[----:B------:R1:W2:Y:S01]  /*0070*/  SHFL.IDX PT, R7, R3, RZ, 0x1f ;  /* 0x00001fff03077589 */ /* 0x0002a200000e0000 */
[----:B0-----:R-:W-:-:S13]  /*0080*/  ISETP.NE.OR P0, PT, R2, RZ, !P0 ;  /* 0x000000ff0200720c */ /* 0x001fda0004705670 */
[----:B-12---:R-:W-:Y:S05]  /*0090*/  @P0 BRA `(.L_x_1) ;  /* 0x0000000000200947 */ /* 0x006fea0003800000 */
[----:B------:R-:W-:Y:S02]  /*00a0*/  ULDC.64 UR4, c[0x0][0x198] ;  /* 0x0000660000047ab9 */ /* 0x000fe40000000a00 */
[----:B------:R-:W-:Y:S02]  /*00b0*/  UIADD3 UR6, UP0, UR4, 0xf0, URZ ;  /* 0x000000f004067890 */ /* 0x000fe4000ff1e03f */
[----:B------:R-:W-:Y:S02]  /*00c0*/  UIADD3 UR4, UP1, UR4, 0x1f0, URZ ;  /* 0x000001f004047890 */ /* 0x000fe4000ff3e03f */
[----:B------:R-:W-:Y:S02]  /*00d0*/  UIADD3.X UR7, URZ, UR5, URZ, UP0, !UPT ;  /* 0x000000053f077290 */ /* 0x000fe400087fe43f */
[----:B------:R-:W-:-:S07]  /*00e0*/  UIADD3.X UR5, URZ, UR5, URZ, UP1, !UPT ;  /* 0x000000053f057290 */ /* 0x000fce0008ffe43f */
[----:B------:R0:W-:Y:S02]  /*00f0*/  UTMACCTL.PF [UR6] ;  /* 0x00000000060079b9 */ /* 0x0001e40008040000 */
[----:B------:R0:W-:Y:S02]  /*0100*/  UTMACCTL.PF [UR4] ;  /* 0x00000000040079b9 */ /* 0x0001e40008040000 */
[----:B0-----:R-:W-:Y:S01]  /*0110*/  NOP ;  /* 0x0000000000007918 */ /* 0x001fe20000000000 */
.L_x_1:
[----:B------:R-:W-:Y:S05]  /*0120*/  BSYNC B0 ;  /* 0x0000000000007941 */ /* 0x000fea0003800000 */
.L_x_0:
[----:B------:R-:W0:Y:S01]  /*0130*/  SHFL.IDX PT, R0, R0, RZ, 0x1f ;  /* 0x00001fff00007589 */ /* 0x000e2200000e0000 */
[----:B------:R-:W-:-:S04]  /*0140*/  SHF.R.S32.HI R3, RZ, 0x1f, R2 ;  /* 0x0000001fff037819 */ /* 0x000fc80000011402 */
[----:B------:R-:W-:Y:S02]  /*0150*/  LEA.HI R3, R3, R2, RZ, 0x2 ;  /* 0x0000000203037211 */ /* 0x000fe400078f10ff */
[----:B0-----:R-:W-:-:S13]  /*0160*/  ISETP.NE.AND P0, PT, R0, RZ, PT ;  /* 0x000000ff0000720c */ /* 0x001fda0003f05270 */
[----:B------:R-:W-:Y:S05]  /*0170*/  @P0 BRA `(.L_x_2) ;  /* 0x00000000008c0947 */ /* 0x000fea0003800000 */
[----:B------:R-:W-:Y:S01]  /*0180*/  ELECT P0, URZ, PT ;  /* 0x00000000003f782f */ /* 0x000fe20003800000 */
[----:B------:R-:W-:-:S12]  /*0190*/  BSSY B0, `(.L_x_2) ;  /* 0x0000021000007945 */ /* 0x000fd80003800000 */
[----:B------:R-:W-:Y:S05]  /*01a0*/  @!P0 BRA `(.L_x_3) ;  /* 0x00000000007c8947 */ /* 0x000fea0003800000 */
[----:B------:R-:W0:Y:S01]  /*01b0*/  S2UR UR8, SR_CgaCtaId ;  /* 0x00000000000879c3 */ /* 0x000e220000008800 */
[----:B------:R-:W-:Y:S01]  /*01c0*/  UMOV UR4, 0x400 ;  /* 0x0000040000047882 */ /* 0x000fe20000000000 */
[----:B------:R-:W-:Y:S01]  /*01d0*/  UMOV UR5, 0x1 ;  /* 0x0000000100057882 */ /* 0x000fe20000000000 */
[----:B------:R-:W-:Y:S02]  /*01e0*/  UMOV UR6, 0x80 ;  /* 0x0000008000067882 */ /* 0x000fe40000000000 */
[----:B------:R-:W-:-:S04]  /*01f0*/  UIADD3 UR6, -UR6, 0x100000, URZ ;  /* 0x0010000006067890 */ /* 0x000fc8000fffe13f */
[----:B------:R-:W-:Y:S02]  /*0200*/  USHF.L.U32 UR7, UR6, 0xb, URZ ;  /* 0x0000000b06077899 */ /* 0x000fe4000800063f */
[----:B------:R-:W-:Y:S02]  /*0210*/  USHF.L.U32 UR6, UR6, 0x1, URZ ;  /* 0x0000000106067899 */ /* 0x000fe4000800063f */
[----:B0-----:R-:W-:Y:S02]  /*0220*/  ULEA UR8, UR8, UR4, 0x18 ;  /* 0x0000000408087291 */ /* 0x001fe4000f8ec03f */
[----:B------:R-:W-:-:S04]  /*0230*/  UIADD3 UR4, -UR5, 0x100000, URZ ;  /* 0x0010000005047890 */ /* 0x000fc8000fffe13f */
[----:B------:R-:W-:Y:S02]  /*0240*/  USHF.L.U32 UR5, UR4, 0xb, URZ ;  /* 0x0000000b04057899 */ /* 0x000fe4000800063f */
[----:B------:R-:W-:Y:S01]  /*0250*/  USHF.L.U32 UR4, UR4, 0x1, URZ ;  /* 0x0000000104047899 */ /* 0x000fe2000800063f */
[----:B------:R-:W0:Y:S11]  /*0260*/  FENCE.VIEW.ASYNC.S ;  /* 0x00000000000073c6 */ /* 0x000e360000000000 */
[----:B0-----:R0:W1:Y:S01]  /*0270*/  SYNCS.EXCH.64 URZ, [UR8+0x36000], UR4 ;  /* 0x03600004083f75b2 */ /* 0x0010620008000100 */
[----:B------:R0:W2:Y:S01]  /*0280*/  SYNCS.EXCH.64 URZ, [UR8+0x36048], UR6 ;  /* 0x03604806083f75b2 */ /* 0x0000a20008000100 */
[----:B------:R0:W3:Y:S01]  /*0290*/  SYNCS.EXCH.64 URZ, [UR8+0x36008], UR4 ;  /* 0x03600804083f75b2 */ /* 0x0000e20008000100 */
[----:B------:R0:W4:Y:S01]  /*02a0*/  SYNCS.EXCH.64 URZ, [UR8+0x36050], UR6 ;  /* 0x03605006083f75b2 */ /* 0x0001220008000100 */
[----:B------:R0:W0:Y:S01]  /*02b0*/  SYNCS.EXCH.64 URZ, [UR8+0x36010], UR4 ;  /* 0x03601004083f75b2 */ /* 0x0000220008000100 */
        /* <DEDUP_REMOVED lines=13> */
[----:B------:R-:W-:Y:S01]  /*0390*/  NOP ;  /* 0x0000000000007918 */ /* 0x000fe20000000000 */
.L_x_3:
[----:B0-----:R-:W-:Y:S05]  /*03a0*/  BSYNC B0 ;  /* 0x0000000000007941 */ /* 0x001fea0003800000 */
.L_x_2:
[----:B------:R-:W-:Y:S01]  /*03b0*/  ULDC.64 UR4, c[0x0][0x598] ;  /* 0x0001660000047ab9 */ /* 0x000fe20000000a00 */
[----:B------:R-:W-:Y:S01]  /*03c0*/  LOP3.LUT R3, R3, 0xfffffffc, RZ, 0xc0, !PT ;  /* 0xfffffffc03037812 */ /* 0x000fe200078ec0ff */
[----:B------:R-:W-:Y:S01]  /*03d0*/  NOP ;  /* 0x0000000000007918 */ /* 0x000fe20000000000 */
[----:B------:R-:W-:Y:S01]  /*03e0*/  ISETP.NE.U32.AND P0, PT, RZ, UR4, PT ;  /* 0x00000004ff007c0c */ /* 0x000fe2000bf05070 */
[----:B------:R-:W-:Y:S01]  /*03f0*/  NOP ;  /* 0x0000000000007918 */ /* 0x000fe20000000000 */
[----:B-1234-:R-:W-:Y:S01]  /*0400*/  BAR.SYNC.DEFER_BLOCKING 0x0 ;  /* 0x0000000000007b1d */ /* 0x01efe20000010000 */
[----:B------:R-:W-:Y:S01]  /*0410*/  IMAD.IADD R6, R2, 0x1, -R3 ;  /* 0x0000000102067824 */ /* 0x000fe200078e0a03 */
[----:B------:R-:W-:Y:S02]  /*0420*/  ISETP.NE.AND.EX P0, PT, RZ, UR5, PT, P0 ;  /* 0x00000005ff007c0c */ /* 0x000fe4000bf05300 */
[C---:B------:R-:W-:Y:S02]  /*0430*/  ISETP.NE.AND P2, PT, R7.reuse, 0x1, PT ;  /* 0x000000010700780c */ /* 0x040fe40003f45270 */
[----:B------:R-:W-:Y:S01]  /*0440*/  LOP3.LUT P1, RZ, R7, R6, RZ, 0xfc, !PT ;  /* 0x0000000607ff7212 */ /* 0x000fe2000782fcff */
[----:B------:R-:W-:-:S03]  /*0450*/  ULDC.64 UR12, c[0x0][0x208] ;  /* 0x00008200000c7ab9 */ /* 0x000fc60000000a00 */
[----:B------:R-:W-:-:S04]  /*0460*/  SEL R2, RZ, 0x1, P1 ;  /* 0x00000001ff027807 */ /* 0x000fc80000800000 */
[----:B------:R-:W-:Y:S01]  /*0470*/  SEL R2, R2, 0x2, P2 ;  /* 0x0000000202027807 */ /* 0x000fe20001000000 */
[----:B------:R-:W-:Y:S06]  /*0480*/  @!P0 BRA `(.L_x_4) ;  /* 0x00000000001c8947 */ /* 0x000fec0003800000 */
[----:B------:R-:W0:Y:S02]  /*0490*/  LDC.64 R4, c[0x0][0x598] ;  /* 0x00016600ff047b82 */ /* 0x000e240000000a00 */
[----:B0-----:R-:W2:Y:S02]  /*04a0*/  LDG.E.64 R4, desc[UR12][R4.64] ;  /* 0x0000000c04047981 */ /* 0x001ea4000c1e1b00 */
[----:B--2---:R-:W-:-:S04]  /*04b0*/  ISETP.NE.U32.AND P0, PT, R4, RZ, PT ;  /* 0x000000ff0400720c */ /* 0x004fc80003f05070 */
[----:B------:R-:W-:-:S13]  /*04c0*/  ISETP.NE.AND.EX P0, PT, R5, RZ, PT, P0 ;  /* 0x000000ff0500720c */ /* 0x000fda0003f05300 */
[----:B------:R-:W-:Y:S05]  /*04d0*/  @!P0 BRA `(.L_x_4) ;  /* 0x0000000000088947 */ /* 0x000fea0003800000 */
[----:B------:R2:W5:Y:S01]  /*04e0*/  LD.E R0, desc[UR12][R4.64] ;  /* 0x0000000c04007980 */ /* 0x000562000c101900 */
[----:B------:R-:W-:Y:S05]  /*04f0*/  BRA `(.L_x_5) ;  /* 0x0000000000207947 */ /* 0x000fea0003800000 */
.L_x_4:
[----:B------:R-:W-:Y:S02]  /*0500*/  ULDC.64 UR4, c[0x0][0x588] ;  /* 0x0001620000047ab9 */ /* 0x000fe40000000a00 */
[----:B------:R-:W-:-:S04]  /*0510*/  ISETP.NE.U32.AND P0, PT, RZ, UR4, PT ;  /* 0x00000004ff007c0c */ /* 0x000fc8000bf05070 */
[----:B------:R-:W-:-:S13]  /*0520*/  ISETP.NE.AND.EX P0, PT, RZ, UR5, PT, P0 ;  /* 0x00000005ff007c0c */ /* 0x000fda000bf05300 */
[----:B------:R-:W-:Y:S05]  /*0530*/  @!P0 BRA `(.L_x_6) ;  /* 0x00000000000c8947 */ /* 0x000fea0003800000 */
[----:B------:R-:W0:Y:S02]  /*0540*/  LDC.64 R4, c[0x0][0x588] ;  /* 0x00016200ff047b82 */ /* 0x000e240000000a00 */
[----:B0-----:R0:W5:Y:S01]  /*0550*/  LDG.E R0, desc[UR12][R4.64] ;  /* 0x0000000c04007981 */ /* 0x001162000c1e1900 */
[----:B------:R-:W-:Y:S05]  /*0560*/  BRA `(.L_x_5) ;  /* 0x0000000000047947 */ /* 0x000fea0003800000 */
.L_x_6:
[----:B------:R-:W1:Y:S02]  /*0570*/  LDC R0, c[0x0][0x580] ;  /* 0x00016000ff007b82 */ /* 0x000e640000000800 */
.L_x_5:
[----:B------:R-:W-:Y:S02]  /*0580*/  ULDC.64 UR4, c[0x0][0x5a0] ;  /* 0x0001680000047ab9 */ /* 0x000fe40000000a00 */
[----:B------:R-:W-:-:S04]  /*0590*/  ISETP.NE.U32.AND P0, PT, RZ, UR4, PT ;  /* 0x00000004ff007c0c */ /* 0x000fc8000bf05070 */
[----:B------:R-:W-:-:S13]  /*05a0*/  ISETP.NE.AND.EX P0, PT, RZ, UR5, PT, P0 ;  /* 0x00000005ff007c0c */ /* 0x000fda000bf05300 */
[----:B------:R-:W-:Y:S05]  /*05b0*/  @!P0 BRA `(.L_x_7) ;  /* 0x00000000001c8947 */ /* 0x000fea0003800000 */
[----:B0-2---:R-:W0:Y:S02]  /*05c0*/  LDC.64 R4, c[0x0][0x5a0] ;  /* 0x00016800ff047b82 */ /* 0x005e240000000a00 */
[----:B0-----:R-:W2:Y:S02]  /*05d0*/  LDG.E.64 R4, desc[UR12][R4.64] ;  /* 0x0000000c04047981 */ /* 0x001ea4000c1e1b00 */
[----:B--2---:R-:W-:-:S04]  /*05e0*/  ISETP.NE.U32.AND P0, PT, R4, RZ, PT ;  /* 0x000000ff0400720c */ /* 0x004fc80003f05070 */
[----:B------:R-:W-:-:S13]  /*05f0*/  ISETP.NE.AND.EX P0, PT, R5, RZ, PT, P0 ;  /* 0x000000ff0500720c */ /* 0x000fda0003f05300 */
[----:B------:R-:W-:Y:S05]  /*0600*/  @!P0 BRA `(.L_x_7) ;  /* 0x0000000000088947 */ /* 0x000fea0003800000 */
[----:B------:R0:W5:Y:S01]  /*0610*/  LD.E R14, desc[UR12][R4.64] ;  /* 0x0000000c040e7980 */ /* 0x000162000c101900 */
[----:B------:R-:W-:Y:S05]  /*0620*/  BRA `(.L_x_8) ;  /* 0x0000000000207947 */ /* 0x000fea0003800000 */
.L_x_7:
[----:B------:R-:W-:Y:S02]  /*0630*/  ULDC.64 UR4, c[0x0][0x590] ;  /* 0x0001640000047ab9 */ /* 0x000fe40000000a00 */
[----:B------:R-:W-:-:S04]  /*0640*/  ISETP.NE.U32.AND P0, PT, RZ, UR4, PT ;  /* 0x00000004ff007c0c */ /* 0x000fc8000bf05070 */
[----:B------:R-:W-:-:S13]  /*0650*/  ISETP.NE.AND.EX P0, PT, RZ, UR5, PT, P0 ;  /* 0x00000005ff007c0c */ /* 0x000fda000bf05300 */
[----:B------:R-:W-:Y:S05]  /*0660*/  @!P0 BRA `(.L_x_9) ;  /* 0x00000000000c8947 */ /* 0x000fea0003800000 */
[----:B------:R-:W3:Y:S02]  /*0670*/  LDC.64 R14, c[0x0][0x590] ;  /* 0x00016400ff0e7b82 */ /* 0x000ee40000000a00 */
[----:B---3--:R4:W5:Y:S01]  /*0680*/  LDG.E R14, desc[UR12][R14.64] ;  /* 0x0000000c0e0e7981 */ /* 0x008962000c1e1900 */
[----:B------:R-:W-:Y:S05]  /*0690*/  BRA `(.L_x_8) ;  /* 0x0000000000047947 */ /* 0x000fea0003800000 */
.L_x_9:
[----:B------:R-:W3:Y:S02]  /*06a0*/  LDC R14, c[0x0][0x584] ;  /* 0x00016100ff0e7b82 */ /* 0x000ee40000000800 */
.L_x_8:
[----:B------:R-:W1:Y:S01]  /*06b0*/  LDC R3, c[0x0][0x3c4] ;  /* 0x0000f100ff037b82 */ /* 0x000e620000000800 */
[----:B------:R-:W-:-:S07]  /*06c0*/  ISETP.NE.AND P0, PT, R7, RZ, PT ;  /* 0x000000ff0700720c */ /* 0x000fce0003f05270 */
[----:B------:R-:W4:Y:S01]  /*06d0*/  LDC.64 R10, c[0x0][0x3c8] ;  /* 0x0000f200ff0a7b82 */ /* 0x000f220000000a00 */
[----:B-1----:R-:W-:-:S05]  /*06e0*/  VIADD R3, R3, 0x3f ;  /* 0x0000003f03037836 */ /* 0x002fca0000000000 */
[----:B0-2---:R-:W-:-:S04]  /*06f0*/  SHF.R.S32.HI R4, RZ, 0x1f, R3 ;  /* 0x0000001fff047819 */ /* 0x005fc80000011403 */
[----:B------:R-:W-:-:S04]  /*0700*/  LEA.HI R4, R4, R3, RZ, 0x6 ;  /* 0x0000000304047211 */ /* 0x000fc800078f30ff */
[----:B------:R-:W-:-:S05]  /*0710*/  SHF.R.S32.HI R5, RZ, 0x6, R4 ;  /* 0x00000006ff057819 */ /* 0x000fca0000011404 */
[----:B----4-:R-:W-:-:S04]  /*0720*/  IMAD R4, R5, R10, RZ ;  /* 0x0000000a05047224 */ /* 0x010fc800078e02ff */
[----:B------:R-:W-:Y:S01]  /*0730*/  IMAD R3, R4, R11, RZ ;  /* 0x0000000b04037224 */ /* 0x000fe200078e02ff */
[----:B------:R-:W-:Y:S06]  /*0740*/  @!P0 BRA `(.L_x_10) ;  /* 0x0000005800188947 */ /* 0x000fec0003800000 */
[----:B------:R-:W-:-:S13]  /*0750*/  ISETP.NE.AND P0, PT, R7, 0x1, PT ;  /* 0x000000010700780c */ /* 0x000fda0003f05270 */
[----:B------:R-:W-:Y:S05]  /*0760*/  @P0 EXIT ;  /* 0x000000000000094d */ /* 0x000fea0003800000 */
[----:B------:R-:W-:Y:S01]  /*0770*/  ISETP.GE.AND P0, PT, R3, 0x1, PT ;  /* 0x000000010300780c */ /* 0x000fe20003f06270 */
[----:B------:R-:W-:Y:S01]  /*0780*/  UMOV UR4, URZ ;  /* 0x0000003f00047c82 */ /* 0x000fe20008000000 */
[----:B------:R-:W-:Y:S02]  /*0790*/  CS2R R54, SRZ ;  /* 0x0000000000367805 */ /* 0x000fe4000001ff00 */
[----:B------:R-:W-:Y:S02]  /*07a0*/  CS2R R56, SRZ ;  /* 0x0000000000387805 */ /* 0x000fe4000001ff00 */
[----:B------:R-:W-:Y:S02]  /*07b0*/  CS2R R58, SRZ ;  /* 0x00000000003a7805 */ /* 0x000fe4000001ff00 */
[----:B------:R-:W-:Y:S02]  /*07c0*/  CS2R R60, SRZ ;  /* 0x00000000003c7805 */ /* 0x000fe4000001ff00 */
[----:B------:R-:W-:-:S02]  /*07d0*/  CS2R R62, SRZ ;  /* 0x00000000003e7805 */ /* 0x000fc4000001ff00 */
[----:B------:R-:W-:Y:S02]  /*07e0*/  CS2R R64, SRZ ;  /* 0x0000000000407805 */ /* 0x000fe4000001ff00 */
        /* <DEDUP_REMOVED lines=25> */
[----:B------:R-:W-:Y:S01]  /*0980*/  CS2R R52, SRZ ;  /* 0x0000000000347805 */ /* 0x000fe2000001ff00 */
[----:B------:R-:W-:Y:S06]  /*0990*/  @!P0 BRA `(.L_x_11) ;  /* 0x0000000000e48947 */ /* 0x000fec0003800000 */
[----:B------:R-:W-:-:S04]  /*09a0*/  LOP3.LUT R4, R2, 0x1, RZ, 0xfc, !PT ;  /* 0x0000000102047812 */ /* 0x000fc800078efcff */
[----:B------:R-:W-:-:S13]  /*09b0*/  ISETP.NE.AND P1, PT, R4, 0x3, PT ;  /* 0x000000030400780c */ /* 0x000fda0003f25270 */
[----:B------:R-:W-:Y:S05]  /*09c0*/  @!P1 BRA `(.L_x_12) ;  /* 0x0000000000049947 */ /* 0x000fea0003800000 */
[----:B------:R-:W-:Y:S01]  /*09d0*/  BPT.TRAP 0x1 ;  /* 0x000000040000795c */ /* 0x000fe20000300000 */
.L_x_12:
[----:B------:R-:W0:Y:S01]  /*09e0*/  S2UR UR5, SR_CgaCtaId ;  /* 0x00000000000579c3 */ /* 0x000e220000008800 */
[----:B------:R-:W-:Y:S01]  /*09f0*/  SHF.L.U32 R4, RZ, 0x1f, RZ ;  /* 0x0000001fff047819 */ /* 0x000fe200000006ff */
[----:B------:R-:W-:Y:S02]  /*0a00*/  UMOV UR4, 0x400 ;  /* 0x0000040000047882 */ /* 0x000fe40000000000 */
[----:B0-----:R-:W-:-:S12]  /*0a10*/  ULEA UR5, UR5, UR4, 0x18 ;  /* 0x0000000405057291 */ /* 0x001fd8000f8ec03f */
.L_x_13:
[----:B0-----:R-:W-:-:S04]  /*0a20*/  IMAD.U32 R5, RZ, RZ, UR5 ;  /* 0x00000005ff057e24 */ /* 0x001fc8000f8e00ff */
[----:B------:R0:W1:Y:S03]  /*0a30*/  SYNCS.PHASECHK.TRANS64.TRYWAIT P1, [R5+URZ+0x36000], R4 ;  /* 0x03600004050075a7 */ /* 0x000066000802017f */
[----:B-1----:R-:W-:Y:S05]  /*0a40*/  @!P1 NANOSLEEP.SYNCS 0x989680 ;  /* 0x009896800000995d */ /* 0x002fea0003900000 */
[----:B------:R-:W1:Y:S02]  /*0a50*/  @!P1 SYNCS.PHASECHK.TRANS64 P1, [R5+URZ+0x36000], R4 ;  /* 0x03600004050095a7 */ /* 0x000e64000802007f */
[----:B-1----:R-:W-:Y:S05]  /*0a60*/  @!P1 BRA `(.L_x_13) ;  /* 0xfffffffc00ec9947 */ /* 0x002fea000383ffff */
[----:B------:R-:W-:Y:S01]  /*0a70*/  USHF.R.U32.HI UR4, URZ, 0x4, UR5 ;  /* 0x000000043f047899 */ /* 0x000fe20008011605 */
[----:B------:R-:W-:Y:S01]  /*0a80*/  WARPGROUP.ARRIVE ;  /* 0x00000000000079c5 */ /* 0x000fe20000000000 */
[----:B------:R-:W-:Y:S02]  /*0a90*/  UIADD3 UR5, UR5, 0x24000, URZ ;  /* 0x0002400005057890 */ /* 0x000fe4000fffe03f */
[----:B------:R-:W-:Y:S02]  /*0aa0*/  ULOP3.LUT UR4, UR4, 0x3fff, URZ, 0xc0, !UPT ;  /* 0x00003fff04047892 */ /* 0x000fe4000f8ec03f */
[----:B------:R-:W-:Y:S02]  /*0ab0*/  USHF.R.U32.HI UR5, URZ, 0x4, UR5 ;  /* 0x000000043f057899 */ /* 0x000fe40008011605 */
[----:B------:R-:W-:Y:S02]  /*0ac0*/  ULOP3.LUT UR10, UR4, 0x10000, URZ, 0xfc, !UPT ;  /* 0x00010000040a7892 */ /* 0x000fe4000f8efc3f */
[----:B------:R-:W-:-:S02]  /*0ad0*/  ULOP3.LUT UR8, UR5, 0x3fff, URZ, 0xc0, !UPT ;  /* 0x00003fff05087892 */ /* 0x000fc4000f8ec03f */
[----:B------:R-:W-:Y:S01]  /*0ae0*/  UIADD3 UR9, UR10, 0x200, URZ ;  /* 0x000002000a097890 */ /* 0x000fe2000fffe03f */
[----:B------:R-:W-:Y:S02]  /*0af0*/  UMOV UR7, 0x40000040 ;  /* 0x4000004000077882 */ /* 0x000fe40000000000 */
[----:B------:R-:W-:Y:S01]  /*0b00*/  UMOV UR4, UR10 ;  /* 0x0000000a00047c82 */ /* 0x000fe20008000000 */
[----:B------:R-:W-:Y:S01]  /*0b10*/  UMOV UR5, 0x40000040 ;  /* 0x4000004000057882 */ /* 0x000fe20000000000 */
[----:B------:R-:W-:Y:S02]  /*0b20*/  UMOV UR6, UR8 ;  /* 0x0000000800067c82 */ /* 0x000fe40008000000 */
[----:B------:R-:W-:Y:S01]  /*0b30*/  HGMMA.64x64x16.F32 R56, gdesc[UR4].tnspB, RZ, !UPT ;  /* 0x40e00000043879f0 */ /* 0x000fe2000c7008ff */
[----:B------:R-:W-:Y:S01]  /*0b40*/  UMOV UR4, UR9 ;  /* 0x0000000900047c82 */ /* 0x000fe20008000000 */
[----:B------:R-:W-:Y:S01]  /*0b50*/  UMOV UR5, 0x40000040 ;  /* 0x4000004000057882 */ /* 0x000fe20000000000 */
[----:B------:R-:W-:Y:S01]  /*0b60*/  UIADD3 UR9, UR10, 0x202, URZ ;  /* 0x000002020a097890 */ /* 0x000fe2000fffe03f */
[----:B------:R-:W-:Y:S01]  /*0b70*/  HGMMA.64x64x16.F32 R24, gdesc[UR4].tnspB, RZ, !UPT ;  /* 0x40e00000041879f0 */ /* 0x000fe2000c7008ff */
[----:B------:R-:W-:-:S02]  /*0b80*/  UIADD3 UR4, UR10, 0x2, URZ ;  /* 0x000000020a047890 */ /* 0x000fc4000fffe03f */
[----:B------:R-:W-:Y:S01]  /*0b90*/  UIADD3 UR6, UR8, 0x80, URZ ;  /* 0x0000008008067890 */ /* 0x000fe2000fffe03f */
[----:B------:R-:W-:Y:S01]  /*0ba0*/  UMOV UR5, 0x40000040 ;  /* 0x4000004000057882 */ /* 0x000fe20000000000 */
[----:B------:R-:W-:-:S07]  /*0bb0*/  UMOV UR7, 0x40000040 ;  /* 0x4000004000077882 */ /* 0x000fce0000000000 */
[----:B------:R-:W-:Y:S01]  /*0bc0*/  HGMMA.64x64x16.F32 R56, gdesc[UR4].tnspB, R56 ;  /* 0x40e00000043879f0 */ /* 0x000fe20008700838 */
[----:B------:R-:W-:Y:S01]  /*0bd0*/  UMOV UR4, UR9 ;  /* 0x0000000900047c82 */ /* 0x000fe20008000000 */
[----:B------:R-:W-:Y:S01]  /*0be0*/  UMOV UR5, 0x40000040 ;  /* 0x4000004000057882 */ /* 0x000fe20000000000 */
[----:B------:R-:W-:Y:S01]  /*0bf0*/  UIADD3 UR9, UR10, 0x204, URZ ;  /* 0x000002040a097890 */ /* 0x000fe2000fffe03f */
[----:B------:R-:W-:Y:S01]  /*0c00*/  HGMMA.64x64x16.F32 R24, gdesc[UR4].tnspB, R24 ;  /* 0x40e00000041879f0 */ /* 0x000fe20008700818 */
[----:B------:R-:W-:Y:S02]  /*0c10*/  UIADD3 UR4, UR10, 0x4, URZ ;  /* 0x000000040a047890 */ /* 0x000fe4000fffe03f */
[----:B------:R-:W-:Y:S01]  /*0c20*/  UIADD3 UR6, UR8, 0x100, URZ ;  /* 0x0000010008067890 */ /* 0x000fe2000fffe03f */
[----:B------:R-:W-:Y:S01]  /*0c30*/  UMOV UR5, 0x40000040 ;  /* 0x4000004000057882 */ /* 0x000fe20000000000 */
[----:B------:R-:W-:-:S07]  /*0c40*/  UMOV UR7, 0x40000040 ;  /* 0x4000004000077882 */ /* 0x000fce0000000000 */
[----:B------:R-:W-:Y:S01]  /*0c50*/  HGMMA.64x64x16.F32 R56, gdesc[UR4].tnspB, R56 ;  /* 0x40e00000043879f0 */ /* 0x000fe20008700838 */
[----:B------:R-:W-:Y:S01]  /*0c60*/  UMOV UR4, UR9 ;  /* 0x0000000900047c82 */ /* 0x000fe20008000000 */
[----:B------:R-:W-:Y:S02]  /*0c70*/  UMOV UR5, 0x40000040 ;  /* 0x4000004000057882 */ /* 0x000fe40000000000 */
[----:B------:R-:W-:Y:S01]  /*0c80*/  HGMMA.64x64x16.F32 R24, gdesc[UR4].tnspB, R24 ;  /* 0x40e00000041879f0 */ /* 0x000fe20008700818 */
[----:B------:R-:W-:Y:S02]  /*0c90*/  UIADD3 UR4, UR10, 0x6, URZ ;  /* 0x000000060a047890 */ /* 0x000fe4000fffe03f */
[----:B------:R-:W-:Y:S02]  /*0ca0*/  UIADD3 UR6, UR8, 0x180, URZ ;  /* 0x0000018008067890 */ /* 0x000fe4000fffe03f */
[----:B------:R-:W-:Y:S01]  /*0cb0*/  UIADD3 UR8, UR10, 0x206, URZ ;  /* 0x000002060a087890 */ /* 0x000fe2000fffe03f */
[----:B------:R-:W-:Y:S01]  /*0cc0*/  UMOV UR5, 0x40000040 ;  /* 0x4000004000057882 */ /* 0x000fe20000000000 */
[----:B------:R-:W-:-:S05]  /*0cd0*/  UMOV UR7, 0x40000040 ;  /* 0x4000004000077882 */ /* 0x000fca0000000000 */
[----:B------:R-:W-:Y:S01]  /*0ce0*/  HGMMA.64x64x16.F32 R56, gdesc[UR4].tnspB, R56 ;  /* 0x40e00000043879f0 */ /* 0x000fe20008700838 */
[----:B------:R-:W-:Y:S01]  /*0cf0*/  UMOV UR4, UR8 ;  /* 0x0000000800047c82 */ /* 0x000fe20008000000 */
[----:B------:R-:W-:Y:S02]  /*0d00*/  UMOV UR5, 0x40000040 ;  /* 0x4000004000057882 */ /* 0x000fe40000000000 */
[----:B------:R-:W-:Y:S01]  /*0d10*/  HGMMA.64x64x16.F32 R24, gdesc[UR4].tnspB, R24, gsb0 ;  /* 0x40e00000041879f0 */ /* 0x000fe20008000818 */
[----:B------:R-:W-:-:S05]  /*0d20*/  UMOV UR4, 0x1 ;  /* 0x0000000100047882 */ /* 0x000fca0000000000 */
.L_x_11:
[----:B0-----:R-:W-:-:S05]  /*0d30*/  VIMNMX R4, R3, 0x1, PT ;  /* 0x0000000103047848 */ /* 0x001fca0003fe0100 */
[----:B------:R-:W-:-:S05]  /*0d40*/  IMAD.IADD R3, R3, 0x1, -R4 ;  /* 0x0000000103037824 */ /* 0x000fca00078e0a04 */
[----:B------:R-:W-:-:S13]  /*0d50*/  ISETP.GE.AND P1, PT, R3, 0x1, PT ;  /* 0x000000010300780c */ /* 0x000fda0003f26270 */
[----:B------:R-:W-:Y:S05]  /*0d60*/  @!P1 BRA `(.L_x_14) ;  /* 0x0000000400549947 */ /* 0x000fea0003800000 */
[----:B------:R-:W0:Y:S01]  /*0d70*/  S2UR UR5, SR_CgaCtaId ;  /* 0x00000000000579c3 */ /* 0x000e220000008800 */
[----:B------:R-:W-:Y:S01]  /*0d80*/  UMOV UR6, 0x400 ;  /* 0x0000040000067882 */ /* 0x000fe20000000000 */
[----:B------:R-:W-:Y:S01]  /*0d90*/  LOP3.LUT R8, R2, 0x1, RZ, 0xfc, !PT ;  /* 0x0000000102087812 */ /* 0x000fe200078efcff */
[----:B------:R-:W-:Y:S01]  /*0da0*/  IMAD.MOV.U32 R7, RZ, RZ, RZ ;  /* 0x000000ffff077224 */ /* 0x000fe200078e00ff */
[----:B------:R-:W-:Y:S01]  /*0db0*/  UISETP.NE.U32.AND UP0, UPT, UR4, URZ, UPT ;  /* 0x0000003f0400728c */ /* 0x000fe2000bf05070 */
[----:B------:R-:W-:Y:S01]  /*0dc0*/  IMAD.MOV.U32 R4, RZ, RZ, R3 ;  /* 0x000000ffff047224 */ /* 0x000fe200078e0003 */
[----:B0-----:R-:W-:-:S04]  /*0dd0*/  ULEA UR6, UR5, UR6, 0x18 ;  /* 0x0000000605067291 */ /* 0x001fc8000f8ec03f */
[----:B------:R-:W-:Y:S02]  /*0de0*/  USHF.R.U32.HI UR5, URZ, 0x4, UR6 ;  /* 0x000000043f057899 */ /* 0x000fe40008011606 */
[----:B------:R-:W-:Y:S02]  /*0df0*/  UIADD3 UR7, UR6, 0x24000, URZ ;  /* 0x0002400006077890 */ /* 0x000fe4000fffe03f */
[----:B------:R-:W-:Y:S02]  /*0e00*/  ULOP3.LUT UR5, UR5, 0x3fff, URZ, 0xc0, !UPT ;  /* 0x00003fff05057892 */ /* 0x000fe4000f8ec03f */
[----:B------:R-:W-:Y:S02]  /*0e10*/  USHF.R.U32.HI UR8, URZ, 0x4, UR7 ;  /* 0x000000043f087899 */ /* 0x000fe40008011607 */
[----:B------:R-:W-:Y:S02]  /*0e20*/  ULOP3.LUT UR7, UR5, 0x10000, URZ, 0xfc, !UPT ;  /* 0x0001000005077892 */ /* 0x000fe4000f8efc3f */
[----:B------:R-:W-:Y:S01]  /*0e30*/  ULOP3.LUT UR17, UR8, 0x3fff, URZ, 0xc0, !UPT ;  /* 0x00003fff08117892 */ /* 0x000fe2000f8ec03f */
[----:B------:R-:W-:-:S11]  /*0e40*/  UMOV UR5, URZ ;  /* 0x0000003f00057c82 */ /* 0x000fd60008000000 */
.L_x_19:
[----:B------:R-:W-:-:S13]  /*0e50*/  ISETP.NE.AND P2, PT, R8, 0x3, PT ;  /* 0x000000030800780c */ /* 0x000fda0003f45270 */
[----:B0-----:R-:W-:Y:S05]  /*0e60*/  @!P2 BRA `(.L_x_15) ;  /* 0x000000000004a947 */ /* 0x001fea0003800000 */
[----:B------:R-:W-:Y:S01]  /*0e70*/  BPT.TRAP 0x1 ;  /* 0x000000040000795c */ /* 0x000fe20000300000 */
.L_x_15:
[----:B------:R-:W-:Y:S01]  /*0e80*/  SHF.L.U32 R5, R7, 0x1f, RZ ;  /* 0x0000001f07057819 */ /* 0x000fe200000006ff */
[----:B------:R-:W-:-:S12]  /*0e90*/  ULEA UR8, UR4, UR6, 0x3 ;  /* 0x0000000604087291 */ /* 0x000fd8000f8e183f */
.L_x_16:
[----:B0-----:R-:W-:-:S04]  /*0ea0*/  IMAD.U32 R6, RZ, RZ, UR8 ;  /* 0x00000008ff067e24 */ /* 0x001fc8000f8e00ff */
[----:B------:R0:W1:Y:S03]  /*0eb0*/  SYNCS.PHASECHK.TRANS64.TRYWAIT P1, [R6+URZ+0x36000], R5 ;  /* 0x03600005060075a7 */ /* 0x000066000802017f */
[----:B-1----:R-:W-:Y:S05]  /*0ec0*/  @!P1 NANOSLEEP.SYNCS 0x989680 ;  /* 0x009896800000995d */ /* 0x002fea0003900000 */
[----:B------:R-:W1:Y:S02]  /*0ed0*/  @!P1 SYNCS.PHASECHK.TRANS64 P1, [R6+URZ+0x36000], R5 ;  /* 0x03600005060095a7 */ /* 0x000e64000802007f */
[----:B-1----:R-:W-:Y:S05]  /*0ee0*/  @!P1 BRA `(.L_x_16) ;  /* 0xfffffffc00ec9947 */ /* 0x002fea000383ffff */
[----:B------:R-:W-:Y:S01]  /*0ef0*/  ULEA UR15, UR4, UR7, 0xa ;  /* 0x00000007040f7291 */ /* 0x000fe2000f8e503f */
[----:B------:R-:W-:Y:S01]  /*0f00*/  WARPGROUP.ARRIVE ;  /* 0x00000000000079c5 */ /* 0x000fe20000000000 */
[----:B------:R-:W-:Y:S02]  /*0f10*/  ULEA UR14, UR4, UR17, 0x9 ;  /* 0x00000011040e7291 */ /* 0x000fe4000f8e483f */
[----:B------:R-:W-:Y:S01]  /*0f20*/  UIADD3 UR16, UR15, 0x200, URZ ;  /* 0x000002000f107890 */ /* 0x000fe2000fffe03f */
[----:B------:R-:W-:Y:S02]  /*0f30*/  UMOV UR11, 0x40000040 ;  /* 0x40000040000b7882 */ /* 0x000fe40000000000 */
[----:B------:R-:W-:Y:S01]  /*0f40*/  UMOV UR8, UR15 ;  /* 0x0000000f00087c82 */ /* 0x000fe20008000000 */
[----:B------:R-:W-:Y:S01]  /*0f50*/  UMOV UR9, 0x40000040 ;  /* 0x4000004000097882 */ /* 0x000fe20000000000 */
[----:B------:R-:W-:Y:S02]  /*0f60*/  UMOV UR10, UR14 ;  /* 0x0000000e000a7c82 */ /* 0x000fe40008000000 */
[----:B------:R-:W-:Y:S01]  /*0f70*/  HGMMA.64x64x16.F32 R56, gdesc[UR8].tnspB, R56, UP0 ;  /* 0x40e00000083879f0 */ /* 0x000fe2000bf00838 */
[----:B------:R-:W-:Y:S01]  /*0f80*/  UMOV UR8, UR16 ;  /* 0x0000001000087c82 */ /* 0x000fe20008000000 */
[----:B------:R-:W-:Y:S01]  /*0f90*/  UMOV UR9, 0x40000040 ;  /* 0x4000004000097882 */ /* 0x000fe20000000000 */
[----:B------:R-:W-:Y:S01]  /*0fa0*/  UIADD3 UR16, UR15, 0x202, URZ ;  /* 0x000002020f107890 */ /* 0x000fe2000fffe03f */
[----:B------:R-:W-:Y:S01]  /*0fb0*/  HGMMA.64x64x16.F32 R24, gdesc[UR8].tnspB, R24, UP0 ;  /* 0x40e00000081879f0 */ /* 0x000fe2000bf00818 */
        /* <DEDUP_REMOVED lines=25> */
[----:B------:R-:W-:Y:S03]  /*1150*/  HGMMA.64x64x16.F32 R24, gdesc[UR8].tnspB, R24, gsb0 ;  /* 0x40e00000081879f0 */ /* 0x000fe60008000818 */
[----:B------:R-:W-:Y:S02]  /*1160*/  WARPGROUP.DEPBAR.LE gsb0, 0x1 ;  /* 0x00008000000079c5 */ /* 0x000fe40000010100 */
[----:B------:R-:W-:Y:S05]  /*1170*/  @!P2 BRA `(.L_x_17) ;  /* 0x000000000004a947 */ /* 0x000fea0003800000 */
[----:B------:R-:W-:Y:S01]  /*1180*/  BPT.TRAP 0x1 ;  /* 0x000000040000795c */ /* 0x000fe20000300000 */
.L_x_17:
[----:B------:R-:W-:Y:S01]  /*1190*/  ULEA UR8, UR5, UR6, 0x3 ;  /* 0x0000000605087291 */ /* 0x000fe2000f8e183f */
[----:B------:R-:W-:-:S03]  /*11a0*/  ISETP.GT.U32.AND P1, PT, R2, 0x1, PT ;  /* 0x000000010200780c */ /* 0x000fc60003f24070 */
[----:B------:R-:W-:-:S04]  /*11b0*/  UIADD3 UR8, UR8, 0x36048, URZ ;  /* 0x0003604808087890 */ /* 0x000fc8000fffe03f */
[----:B------:R-:W-:-:S09]  /*11c0*/  UPRMT UR8, URZ, 0x654, UR8 ;  /* 0x000006543f087896 */ /* 0x000fd20008000008 */
[----:B------:R-:W-:Y:S01]  /*11d0*/  SYNCS.ARRIVE.TRANS64.RED.A1T0 RZ, [UR8], RZ ;  /* 0x000000ffffff79a7 */ /* 0x000fe20008100408 */
[----:B------:R-:W-:Y:S05]  /*11e0*/  @P1 BRA `(.L_x_18) ;  /* 0x0000000000041947 */ /* 0x000fea0003800000 */
[----:B------:R-:W-:Y:S01]  /*11f0*/  BPT.TRAP 0x1 ;  /* 0x000000040000795c */ /* 0x000fe20000300000 */
.L_x_18:
[----:B------:R-:W-:Y:S01]  /*1200*/  UIADD3 UR4, UR4, 0x1, URZ ;  /* 0x0000000104047890 */ /* 0x000fe2000fffe03f */
[C---:B------:R-:W-:Y:S01]  /*1210*/  ISETP.GT.AND P1, PT, R4.reuse, 0x1, PT ;  /* 0x000000010400780c */ /* 0x040fe20003f24270 */
[----:B------:R-:W-:Y:S01]  /*1220*/  UIADD3 UR5, UR5, 0x1, URZ ;  /* 0x0000000105057890 */ /* 0x000fe2000fffe03f */
[----:B------:R-:W-:Y:S01]  /*1230*/  VIADD R4, R4, 0xffffffff ;  /* 0xffffffff04047836 */ /* 0x000fe20000000000 */
[----:B------:R-:W-:Y:S02]  /*1240*/  UISETP.NE.AND UP0, UPT, UR4, 0x9, UPT ;  /* 0x000000090400788c */ /* 0x000fe4000bf05270 */
[----:B------:R-:W-:Y:S02]  /*1250*/  UISETP.NE.AND UP1, UPT, UR5, 0x9, UPT ;  /* 0x000000090500788c */ /* 0x000fe4000bf25270 */
[----:B------:R-:W-:Y:S02]  /*1260*/  USEL UR8, URZ, 0x1, UP0 ;  /* 0x000000013f087887 */ /* 0x000fe40008000000 */
[----:B------:R-:W-:-:S02]  /*1270*/  USEL UR4, UR4, URZ, UP0 ;  /* 0x0000003f04047287 */ /* 0x000fc40008000000 */
[----:B------:R-:W-:Y:S02]  /*1280*/  USEL UR5, UR5, URZ, UP1 ;  /* 0x0000003f05057287 */ /* 0x000fe40008800000 */
[----:B------:R-:W-:Y:S01]  /*1290*/  UPLOP3.LUT UP0, UPT, UPT, UPT, UPT, 0x80, 0x0 ;  /* 0x000000000000789c */ /* 0x000fe20003f0f070 */
[----:B------:R-:W-:Y:S01]  /*12a0*/  LOP3.LUT R7, R7, UR8, RZ, 0x3c, !PT ;  /* 0x0000000807077c12 */ /* 0x000fe2000f8e3cff */
[----:B------:R-:W-:Y:S09]  /*12b0*/  @P1 BRA `(.L_x_19) ;  /* 0xfffffff800e41947 */ /* 0x000ff2000383ffff */
.L_x_14:
[----:B------:R-:W-:Y:S02]  /*12c0*/  WARPGROUP.DEPBAR.LE gsb0, 0x0 ;  /* 0x00008000000079c5 */ /* 0x000fe40000010000 */
[----:B------:R-:W-:Y:S05]  /*12d0*/  @!P0 BRA `(.L_x_20) ;  /* 0x0000000000448947 */ /* 0x000fea0003800000 */
[----:B------:R-:W-:-:S04]  /*12e0*/  LOP3.LUT R4, R2, 0x1, RZ, 0xfc, !PT ;  /* 0x0000000102047812 */ /* 0x000fc800078efcff */
[----:B------:R-:W-:-:S13]  /*12f0*/  ISETP.NE.AND P0, PT, R4, 0x3, PT ;  /* 0x000000030400780c */ /* 0x000fda0003f05270 */
[----:B------:R-:W-:Y:S05]  /*1300*/  @!P0 BRA `(.L_x_21) ;  /* 0x0000000000048947 */ /* 0x000fea0003800000 */
[----:B------:R-:W-:Y:S01]  /*1310*/  BPT.TRAP 0x1 ;  /* 0x000000040000795c */ /* 0x000fe20000300000 */
.L_x_21:
[----:B0-----:R-:W0:Y:S01]  /*1320*/  S2R R6, SR_CgaCtaId ;  /* 0x0000000000067919 */ /* 0x001e220000008800 */
[----:B------:R-:W-:Y:S01]  /*1330*/  IMAD.WIDE.U32 R4, R3, 0x38e38e39, RZ ;  /* 0x38e38e3903047825 */ /* 0x000fe200078e00ff */
[----:B------:R-:W-:-:S04]  /*1340*/  ISETP.GT.U32.AND P0, PT, R2, 0x1, PT ;  /* 0x000000010200780c */ /* 0x000fc80003f04070 */
[----:B------:R-:W-:Y:S02]  /*1350*/  SHF.R.U32.HI R4, RZ, 0x1, R5 ;  /* 0x00000001ff047819 */ /* 0x000fe40000011605 */
[----:B------:R-:W-:-:S03]  /*1360*/  MOV R5, 0x400 ;  /* 0x0000040000057802 */ /* 0x000fc60000000f00 */
[----:B------:R-:W-:Y:S01]  /*1370*/  IMAD R3, R4, -0x9, R3 ;  /* 0xfffffff704037824 */ /* 0x000fe200078e0203 */
[----:B0-----:R-:W-:-:S05]  /*1380*/  LEA R6, R6, R5, 0x18 ;  /* 0x0000000506067211 */ /* 0x001fca00078ec0ff */
[----:B------:R-:W-:-:S04]  /*1390*/  IMAD R3, R3, 0x8, R6 ;  /* 0x0000000803037824 */ /* 0x000fc800078e0206 */
[----:B------:R-:W-:-:S05]  /*13a0*/  VIADD R3, R3, 0x36048 ;  /* 0x0003604803037836 */ /* 0x000fca0000000000 */
[----:B------:R-:W-:-:S04]  /*13b0*/  PRMT R3, RZ, 0x654, R3 ;  /* 0x00000654ff037816 */ /* 0x000fc80000000003 */
[----:B------:R1:W-:Y:S01]  /*13c0*/  SYNCS.ARRIVE.TRANS64.RED.A1T0 RZ, [R3+URZ], RZ ;  /* 0x000000ff03ff79a7 */ /* 0x0003e2000810043f */
[----:B------:R-:W-:Y:S05]  /*13d0*/  @P0 BRA `(.L_x_20) ;  /* 0x0000000000040947 */ /* 0x000fea0003800000 */
[----:B------:R-:W-:Y:S01]  /*13e0*/  BPT.TRAP 0x1 ;  /* 0x000000040000795c */ /* 0x000fe20000300000 */
.L_x_20:
[----:B-1----:R-:W1:Y:S01]  /*13f0*/  S2R R3, SR_TID.X ;  /* 0x0000000000037919 */ /* 0x002e620000002100 */
[----:B------:R-:W-:Y:S01]  /*1400*/  ULDC.64 UR4, c[0x0][0x280] ;  /* 0x0000a00000047ab9 */ /* 0x000fe20000000a00 */
[----:B0-----:R-:W0:Y:S01]  /*1410*/  S2R R5, SR_CTAID.Y ;  /* 0x0000000000057919 */ /* 0x001e220000002600 */
[----:B------:R-:W2:Y:S01]  /*1420*/  S2R R13, SR_CTAID.X ;  /* 0x00000000000d7919 */ /* 0x000ea20000002500 */
[----:B-1----:R-:W-:-:S04]  /*1430*/  SHF.R.S32.HI R2, RZ, 0x1f, R3 ;  /* 0x0000001fff027819 */ /* 0x002fc80000011403 */
[----:B------:R-:W-:Y:S01]  /*1440*/  LEA.HI R2, R2, R3, RZ, 0x7 ;  /* 0x0000000302027211 */ /* 0x000fe200078f38ff */
[----:B0-----:R-:W-:-:S03]  /*1450*/  IMAD.SHL.U32 R5, R5, 0x40, RZ ;  /* 0x0000004005057824 */ /* 0x001fc600078e00ff */
[----:B------:R-:W-:Y:S01]  /*1460*/  LOP3.LUT R2, R2, 0xffffff80, RZ, 0xc0, !PT ;  /* 0xffffff8002027812 */ /* 0x000fe200078ec0ff */
[----:B--2---:R-:W-:Y:S01]  /*1470*/  IMAD.SHL.U32 R8, R13, 0x80, RZ ;  /* 0x000000800d087824 */ /* 0x004fe200078e00ff */
[----:B------:R-:W-:-:S03]  /*1480*/  ISETP.GE.AND P0, PT, R5, UR5, PT ;  /* 0x0000000505007c0c */ /* 0x000fc6000bf06270 */
[----:B------:R-:W-:Y:S01]  /*1490*/  IMAD.IADD R4, R3, 0x1, -R2 ;  /* 0x0000000103047824 */ /* 0x000fe200078e0a02 */
[----:B------:R-:W-:-:S04]  /*14a0*/  ISETP.GE.OR P0, PT, R8, UR4, P0 ;  /* 0x0000000408007c0c */ /* 0x000fc80008706670 */
[----:B------:R-:W-:-:S04]  /*14b0*/  SHF.R.S32.HI R7, RZ, 0x1f, R4 ;  /* 0x0000001fff077819 */ /* 0x000fc80000011404 */
[----:B------:R-:W-:-:S04]  /*14c0*/  LEA.HI R2, R7, R4, RZ, 0x2 ;  /* 0x0000000407027211 */ /* 0x000fc800078f10ff */
[--C-:B------:R-:W-:Y:S02]  /*14d0*/  SHF.R.S32.HI R16, RZ, 0x2, R2.reuse ;  /* 0x00000002ff107819 */ /* 0x100fe40000011402 */
[----:B------:R-:W-:-:S04]  /*14e0*/  SHF.R.S32.HI R3, RZ, 0x1f, R2 ;  /* 0x0000001fff037819 */ /* 0x000fc80000011402 */
[----:B------:R-:W-:-:S04]  /*14f0*/  LEA.HI R3, R3, R16, RZ, 0x3 ;  /* 0x0000001003037211 */ /* 0x000fc800078f18ff */
[----:B------:R-:W-:Y:S01]  /*1500*/  LOP3.LUT R17, R3, 0xfffffff8, RZ, 0xc0, !PT ;  /* 0xfffffff803117812 */ /* 0x000fe200078ec0ff */
[----:B------:R-:W-:Y:S06]  /*1510*/  @P0 EXIT ;  /* 0x000000000000094d */ /* 0x000fec0003800000 */
[----:B------:R-:W-:Y:S01]  /*1520*/  LOP3.LUT R9, R2, 0x7ffffffc, RZ, 0xc0, !PT ;  /* 0x7ffffffc02097812 */ /* 0x000fe200078ec0ff */
[----:B------:R-:W-:Y:S01]  /*1530*/  IMAD.IADD R16, R16, 0x1, -R17 ;  /* 0x0000000110107824 */ /* 0x000fe200078e0a11 */
[----:B------:R-:W0:Y:S01]  /*1540*/  LDC.64 R2, c[0x0][0x5d0] ;  /* 0x00017400ff027b82 */ /* 0x000e220000000a00 */
[----:B------:R-:W-:Y:S02]  /*1550*/  LEA.HI R7, R7, R4, RZ, 0x5 ;  /* 0x0000000407077211 */ /* 0x000fe400078f28ff */
[----:B------:R-:W-:Y:S01]  /*1560*/  IMAD.IADD R9, R4, 0x1, -R9 ;  /* 0x0000000104097824 */ /* 0x000fe200078e0a09 */
[--C-:B------:R-:W-:Y:S02]  /*1570*/  SHF.R.S32.HI R17, RZ, 0x1f, R16.reuse ;  /* 0x0000001fff117819 */ /* 0x100fe40000011410 */
[----:B------:R-:W-:Y:S01]  /*1580*/  SHF.R.S32.HI R11, RZ, 0x5, R7 ;  /* 0x00000005ff0b7819 */ /* 0x000fe20000011407 */
[----:B------:R-:W-:Y:S01]  /*1590*/  IMAD.SHL.U32 R4, R9, 0x2, RZ ;  /* 0x0000000209047824 */ /* 0x000fe200078e00ff */
[----:B---3-5:R-:W-:Y:S01]  /*15a0*/  FSETP.NEU.AND P1, PT, R14, RZ, PT ;  /* 0x000000ff0e00720b */ /* 0x028fe20003f2d000 */
[----:B------:R-:W-:-:S03]  /*15b0*/  IMAD.WIDE R6, R13, 0x80, R16 ;  /* 0x000000800d067825 */ /* 0x000fc600078e0210 */
[----:B------:R-:W-:Y:S01]  /*15c0*/  SHF.R.S32.HI R10, RZ, 0x1f, R4 ;  /* 0x0000001fff0a7819 */ /* 0x000fe20000011404 */
[----:B------:R-:W-:Y:S01]  /*15d0*/  IMAD R13, R11, -0x10, -R8 ;  /* 0xfffffff00b0d7824 */ /* 0x000fe200078e0a08 */
[----:B------:R-:W-:Y:S01]  /*15e0*/  IADD3 R8, P0, R5, R4, RZ ;  /* 0x0000000405087210 */ /* 0x000fe20007f1e0ff */
[----:B------:R-:W-:Y:S01]  /*15f0*/  IMAD.WIDE R6, R11, 0x10, R6 ;  /* 0x000000100b067825 */ /* 0x000fe200078e0206 */
[----:B------:R-:W-:Y:S02]  /*1600*/  IADD3 R15, -R4, UR5, -R5 ;  /* 0x00000005040f7c10 */ /* 0x000fe4000fffe905 */
[----:B------:R-:W-:Y:S02]  /*1610*/  LEA.HI.X.SX32 R9, R5, R10, 0x1, P0 ;  /* 0x0000000a05097211 */ /* 0x000fe400000f0eff */
[----:B------:R-:W-:Y:S02]  /*1620*/  IADD3 R16, R13, UR4, -R16 ;  /* 0x000000040d107c10 */ /* 0x000fe4000fffe810 */
[----:B------:R-:W-:Y:S01]  /*1630*/  ISETP.GT.AND P4, PT, R15, RZ, PT ;  /* 0x000000ff0f00720c */ /* 0x000fe20003f84270 */
[-C--:B0-----:R-:W-:Y:S01]  /*1640*/  IMAD R4, R7, R2.reuse, RZ ;  /* 0x0000000207047224 */ /* 0x081fe200078e02ff */
[----:B------:R-:W-:Y:S01]  /*1650*/  SHF.L.U64.HI R19, R2, 0x3, R3 ;  /* 0x0000000302137819 */ /* 0x000fe20000010203 */
[----:B------:R-:W-:Y:S01]  /*1660*/  IMAD.WIDE.U32 R10, R6, R2, R8 ;  /* 0x00000002060a7225 */ /* 0x000fe200078e0008 */
[----:B------:R-:W-:-:S02]  /*1670*/  P2R R5, PR, RZ, 0x10 ;  /* 0x00000010ff057803 */ /* 0x000fc40000000000 */
[----:B------:R-:W-:Y:S01]  /*1680*/  ISETP.GT.AND P0, PT, R16, RZ, P4 ;  /* 0x000000ff1000720c */ /* 0x000fe20002704270 */
[----:B------:R-:W-:Y:S01]  /*1690*/  IMAD R13, R6, R3, R4 ;  /* 0x00000003060d7224 */ /* 0x000fe200078e0204 */
[C---:B------:R-:W-:Y:S01]  /*16a0*/  SHF.L.U64.HI R18, R2.reuse, 0x6, R3 ;  /* 0x0000000602127819 */ /* 0x040fe20000010203 */
[C---:B------:R-:W-:Y:S02]  /*16b0*/  IMAD.SHL.U32 R20, R2.reuse, 0x8, RZ ;  /* 0x0000000802147824 */ /* 0x040fe400078e00ff */
[----:B------:R-:W-:Y:S02]  /*16c0*/  IMAD.SHL.U32 R17, R2, 0x40, RZ ;  /* 0x0000004002117824 */ /* 0x000fe400078e00ff */
[----:B------:R-:W-:Y:S01]  /*16d0*/  IMAD.IADD R13, R11, 0x1, R13 ;  /* 0x000000010b0d7824 */ /* 0x000fe200078e020d */
[----:B------:R-:W-:Y:S06]  /*16e0*/  @!P1 BRA `(.L_x_22) ;  /* 0x00000030008c9947 */ /* 0x000fec0003800000 */
[----:B------:R-:W-:Y:S01]  /*16f0*/  ULDC.64 UR6, c[0x0][0x5b0] ;  /* 0x00016c0000067ab9 */ /* 0x000fe20000000a00 */
[----:B------:R-:W-:Y:S01]  /*1700*/  ULDC.64 UR8, c[0x0][0x5a8] ;  /* 0x00016a0000087ab9 */ /* 0x000fe20000000a00 */
[----:B------:R-:W-:Y:S01]  /*1710*/  IMAD R21, R7, UR6, RZ ;  /* 0x0000000607157c24 */ /* 0x000fe2000f8e02ff */
[----:B------:R-:W-:Y:S01]  /*1720*/  ULDC.64 UR4, c[0x0][0x5c8] ;  /* 0x0001720000047ab9 */ /* 0x000fe20000000a00 */
[----:B------:R-:W-:-:S04]  /*1730*/  IMAD.WIDE.U32 R2, R6, UR6, R8 ;  /* 0x0000000606027c25 */ /* 0x000fc8000f8e0008 */
[----:B------:R-:W-:Y:S01]  /*1740*/  IMAD R21, R6, UR7, R21 ;  /* 0x0000000706157c24 */ /* 0x000fe2000f8e0215 */
[----:B------:R-:W-:-:S03]  /*1750*/  LEA R4, P1, R2, UR8, 0x1 ;  /* 0x0000000802047c11 */ /* 0x000fc6000f8208ff */
[----:B------:R-:W-:-:S05]  /*1760*/  IMAD.IADD R3, R3, 0x1, R21 ;  /* 0x0000000103037824 */ /* 0x000fca00078e0215 */
[----:B------:R-:W-:-:S05]  /*1770*/  LEA.HI.X R5, R2, UR9, R3, 0x1, P1 ;  /* 0x0000000902057c11 */ /* 0x000fca00088f0c03 */
[----:B------:R-:W2:Y:S01]  /*1780*/  @P0 LDG.E.LTC128B.U16 R22, desc[UR12][R4.64] ;  /* 0x0000000c04160981 */ /* 0x000ea2000c1e1520 */
[----:B------:R-:W-:Y:S01]  /*1790*/  ISETP.GT.AND P3, PT, R15, 0x1, PT ;  /* 0x000000010f00780c */ /* 0x000fe20003f64270 */
[----:B------:R-:W-:Y:S01]  /*17a0*/  BSSY B0, `(.L_x_23) ;  /* 0x000000c000007945 */ /* 0x000fe20003800000 */
[----:B------:R-:W-:Y:S02]  /*17b0*/  LEA R2, P2, R10, UR4, 0x1 ;  /* 0x000000040a027c11 */ /* 0x000fe4000f8408ff */
[----:B------:R-:W-:Y:S01]  /*17c0*/  ISETP.GT.AND P1, PT, R16, RZ, P3 ;  /* 0x000000ff1000720c */ /* 0x000fe20001f24270 */
[----:B--2---:R-:W-:-:S05]  /*17d0*/  HADD2.F32 R3, -RZ, R22.H0_H0 ;  /* 0x20000016ff037230 */ /* 0x004fca0000004100 */
[----:B------:R-:W-:-:S04]  /*17e0*/  FMUL R3, R3, R14 ;  /* 0x0000000e03037220 */ /* 0x000fc80000400000 */
[----:B------:R-:W-:-:S05]  /*17f0*/  FFMA R3, R56, R0, R3 ;  /* 0x0000000038037223 */ /* 0x000fca0000000003 */
[----:B------:R-:W-:Y:S02]  /*1800*/  F2FP.F16.F32.PACK_AB R11, RZ, R3 ;  /* 0x00000003ff0b723e */ /* 0x000fe400000000ff */
[----:B------:R-:W-:Y:S02]  /*1810*/  P2R R3, PR, RZ, 0x8 ;  /* 0x00000008ff037803 */ /* 0x000fe40000000000 */
[----:B------:R-:W-:-:S05]  /*1820*/  LEA.HI.X R3, R10, UR5, R13, 0x1, P2 ;  /* 0x000000050a037c11 */ /* 0x000fca00090f0c0d */
[----:B------:R0:W-:Y:S01]  /*1830*/  @P0 STG.E.U16 desc[UR12][R2.64], R11 ;  /* 0x0000000b02000986 */ /* 0x0001e2000c10150c */
[----:B------:R-:W-:Y:S05]  /*1840*/  @!P1 BRA `(.L_x_24) ;  /* 0x0000000000049947 */ /* 0x000fea0003800000 */
[----:B------:R1:W5:Y:S02]  /*1850*/  LDG.E.LTC128B.U16 R22, desc[UR12][R4.64+0x2] ;  /* 0x0000020c04167981 */ /* 0x000364000c1e1520 */
.L_x_24:
[----:B------:R-:W-:Y:S05]  /*1860*/  BSYNC B0 ;  /* 0x0000000000007941 */ /* 0x000fea0003800000 */
.L_x_23:
[----:B------:R-:W-:Y:S01]  /*1870*/  USHF.L.U32 UR4, UR6, 0x3, URZ ;  /* 0x0000000306047899 */ /* 0x000fe2000800063f */
[----:B-----5:R-:W-:Y:S01]  /*1880*/  HADD2.F32 R13, -RZ, R22.H0_H0 ;  /* 0x20000016ff0d7230 */ /* 0x020fe20000004100 */
[----:B------:R-:W-:Y:S01]  /*1890*/  USHF.L.U64.HI UR5, UR6, 0x3, UR7 ;  /* 0x0000000306057899 */ /* 0x000fe20008010207 */
[----:B------:R-:W-:-:S03]  /*18a0*/  ISETP.GT.AND P0, PT, R16, 0x8, P4 ;  /* 0x000000081000780c */ /* 0x000fc60002704270 */
[----:B------:R-:W-:Y:S02]  /*18b0*/  IMAD.U32 R10, RZ, RZ, UR4 ;  /* 0x00000004ff0a7e24 */ /* 0x000fe4000f8e00ff */
[----:B------:R-:W-:Y:S01]  /*18c0*/  FMUL R56, R13, R14 ;  /* 0x0000000e0d387220 */ /* 0x000fe20000400000 */
[----:B0-----:R-:W-:-:S03]  /*18d0*/  IMAD.U32 R11, RZ, RZ, UR5 ;  /* 0x00000005ff0b7e24 */ /* 0x001fc6000f8e00ff */
[----:B------:R-:W-:Y:S01]  /*18e0*/  FFMA R56, R57, R0, R56 ;  /* 0x0000000039387223 */ /* 0x000fe20000000038 */
[----:B------:R-:W-:-:S04]  /*18f0*/  IMAD.WIDE.U32 R12, R6, UR6, R10 ;  /* 0x00000006060c7c25 */ /* 0x000fc8000f8e000a */
[----:B------:R-:W-:Y:S02]  /*1900*/  F2FP.F16.F32.PACK_AB R57, RZ, R56 ;  /* 0x00000038ff39723e */ /* 0x000fe400000000ff */
[----:B------:R-:W-:-:S03]  /*1910*/  IADD3 R23, P2, R8, R12, RZ ;  /* 0x0000000c08177210 */ /* 0x000fc60007f5e0ff */
[----:B------:R0:W-:Y:S01]  /*1920*/  @P1 STG.E.U16 desc[UR12][R2.64+0x2], R57 ;  /* 0x0000023902001986 */ /* 0x0001e2000c10150c */
[----:B------:R-:W-:Y:S02]  /*1930*/  IADD3.X R56, R9, R21, R13, P2, !PT ;  /* 0x0000001509387210 */ /* 0x000fe400017fe40d */
[----:B------:R-:W-:-:S04]  /*1940*/  LEA R12, P2, R23, UR8, 0x1 ;  /* 0x00000008170c7c11 */ /* 0x000fc8000f8408ff */
[----:B------:R-:W-:-:S05]  /*1950*/  LEA.HI.X R13, R23, UR9, R56, 0x1, P2 ;  /* 0x00000009170d7c11 */ /* 0x000fca00090f0c38 */
[----:B------:R-:W2:Y:S01]  /*1960*/  @P0 LDG.E.LTC128B.U16 R22, desc[UR12][R12.64] ;  /* 0x0000000c0c160981 */ /* 0x000ea2000c1e1520 */
[C---:B------:R-:W-:Y:S01]  /*1970*/  IMAD.SHL.U32 R23, R20.reuse, 0x2, RZ ;  /* 0x0000000214177824 */ /* 0x040fe200078e00ff */
[----:B------:R-:W-:Y:S01]  /*1980*/  SHF.L.U64.HI R19, R20, 0x1, R19 ;  /* 0x0000000114137819 */ /* 0x000fe20000010213 */
[----:B------:R-:W-:Y:S01]  /*1990*/  BSSY B0, `(.L_x_25) ;  /* 0x000000b000007945 */ /* 0x000fe20003800000 */
[----:B------:R-:W-:Y:S02]  /*19a0*/  ISETP.GT.AND P1, PT, R16, 0x8, P3 ;  /* 0x000000081000780c */ /* 0x000fe40001f24270 */
[----:B------:R-:W-:Y:S01]  /*19b0*/  IADD3 R20, P2, R23, R2, RZ ;  /* 0x0000000217147210 */ /* 0x000fe20007f5e0ff */
[----:B--2---:R-:W-:-:S05]  /*19c0*/  HADD2.F32 R21, -RZ, R22.H0_H0 ;  /* 0x20000016ff157230 */ /* 0x004fca0000004100 */
[----:B------:R-:W-:-:S04]  /*19d0*/  FMUL R21, R21, R14 ;  /* 0x0000000e15157220 */ /* 0x000fc80000400000 */
[----:B------:R-:W-:-:S05]  /*19e0*/  FFMA R21, R58, R0, R21 ;  /* 0x000000003a157223 */ /* 0x000fca0000000015 */
[----:B------:R-:W-:Y:S01]  /*19f0*/  F2FP.F16.F32.PACK_AB R56, RZ, R21 ;  /* 0x00000015ff38723e */ /* 0x000fe200000000ff */
[----:B------:R-:W-:-:S05]  /*1a00*/  IMAD.X R21, R19, 0x1, R3, P2 ;  /* 0x0000000113157824 */ /* 0x000fca00010e0603 */
[----:B------:R0:W-:Y:S01]  /*1a10*/  @P0 STG.E.U16 desc[UR12][R20.64], R56 ;  /* 0x0000003814000986 */ /* 0x0001e2000c10150c */
[----:B------:R-:W-:Y:S05]  /*1a20*/  @!P1 BRA `(.L_x_26) ;  /* 0x0000000000049947 */ /* 0x000fea0003800000 */
[----:B------:R2:W5:Y:S02]  /*1a30*/  LDG.E.LTC128B.U16 R22, desc[UR12][R12.64+0x2] ;  /* 0x0000020c0c167981 */ /* 0x000564000c1e1520 */
.L_x_26:
[----:B------:R-:W-:Y:S05]  /*1a40*/  BSYNC B0 ;  /* 0x0000000000007941 */ /* 0x000fea0003800000 */
.L_x_25:
[----:B0----5:R-:W-:Y:S01]  /*1a50*/  HADD2.F32 R57, -RZ, R22.H0_H0 ;  /* 0x20000016ff397230 */ /* 0x021fe20000004100 */
[----:B------:R-:W-:Y:S01]  /*1a60*/  ISETP.GT.AND P3, PT, R15, 0x8, PT ;  /* 0x000000080f00780c */ /* 0x000fe20003f64270 */
[----:B------:R-:W-:Y:S03]  /*1a70*/  BSSY B0, `(.L_x_27) ;  /* 0x0000009000007945 */ /* 0x000fe60003800000 */
[----:B------:R-:W-:Y:S01]  /*1a80*/  FMUL R56, R57, R14 ;  /* 0x0000000e39387220 */ /* 0x000fe20000400000 */
[----:B------:R-:W-:Y:S02]  /*1a90*/  ISETP.GT.AND P0, PT, R16, RZ, P3 ;  /* 0x000000ff1000720c */ /* 0x000fe40001f04270 */
[----:B------:R-:W-:Y:S01]  /*1aa0*/  P2R R57, PR, RZ, 0x8 ;  /* 0x00000008ff397803 */ /* 0x000fe20000000000 */
[----:B------:R-:W-:-:S05]  /*1ab0*/  FFMA R56, R59, R0, R56 ;  /* 0x000000003b387223 */ /* 0x000fca0000000038 */
[----:B------:R-:W-:-:S05]  /*1ac0*/  F2FP.F16.F32.PACK_AB R56, RZ, R56 ;  /* 0x00000038ff38723e */ /* 0x000fca00000000ff */
[----:B------:R0:W-:Y:S01]  /*1ad0*/  @P1 STG.E.U16 desc[UR12][R20.64+0x2], R56 ;  /* 0x0000023814001986 */ /* 0x0001e2000c10150c */
[----:B------:R-:W-:Y:S05]  /*1ae0*/  @!P0 BRA `(.L_x_28) ;  /* 0x0000000000048947 */ /* 0x000fea0003800000 */
[----:B------:R3:W5:Y:S02]  /*1af0*/  LDG.E.LTC128B.U16 R22, desc[UR12][R4.64+0x10] ;  /* 0x0000100c04167981 */ /* 0x000764000c1e1520 */
.L_x_28:
[----:B------:R-:W-:Y:S05]  /*1b00*/  BSYNC B0 ;  /* 0x0000000000007941 */ /* 0x000fea0003800000 */
.L_x_27:
[----:B-----5:R-:W-:Y:S01]  /*1b10*/  HADD2.F32 R57, -RZ, R22.H0_H0 ;  /* 0x20000016ff397230 */ /* 0x020fe20000004100 */
[----:B------:R-:W-:Y:S01]  /*1b20*/  ISETP.GT.AND P2, PT, R15, 0x9, PT ;  /* 0x000000090f00780c */ /* 0x000fe20003f44270 */
[----:B------:R-:W-:Y:S03]  /*1b30*/  BSSY B0, `(.L_x_29) ;  /* 0x0000009000007945 */ /* 0x000fe60003800000 */
[----:B------:R-:W-:Y:S01]  /*1b40*/  FMUL R57, R57, R14 ;  /* 0x0000000e39397220 */ /* 0x000fe20000400000 */
[----:B------:R-:W-:Y:S02]  /*1b50*/  ISETP.GT.AND P1, PT, R16, RZ, P2 ;  /* 0x000000ff1000720c */ /* 0x000fe40001724270 */
[----:B0-----:R-:W-:Y:S01]  /*1b60*/  P2R R56, PR, RZ, 0x4 ;  /* 0x00000004ff387803 */ /* 0x001fe20000000000 */
[----:B------:R-:W-:-:S05]  /*1b70*/  FFMA R57, R60, R0, R57 ;  /* 0x000000003c397223 */ /* 0x000fca0000000039 */
[----:B------:R-:W-:-:S05]  /*1b80*/  F2FP.F16.F32.PACK_AB R57, RZ, R57 ;  /* 0x00000039ff39723e */ /* 0x000fca00000000ff */
[----:B------:R0:W-:Y:S01]  /*1b90*/  @P0 STG.E.U16 desc[UR12][R2.64+0x10], R57 ;  /* 0x0000103902000986 */ /* 0x0001e2000c10150c */
[----:B------:R-:W-:Y:S05]  /*1ba0*/  @!P1 BRA `(.L_x_30) ;  /* 0x0000000000049947 */ /* 0x000fea0003800000 */
[----:B------:R4:W5:Y:S02]  /*1bb0*/  LDG.E.LTC128B.U16 R22, desc[UR12][R4.64+0x12] ;  /* 0x0000120c04167981 */ /* 0x000964000c1e1520 */
.L_x_30:
[----:B------:R-:W-:Y:S05]  /*1bc0*/  BSYNC B0 ;  /* 0x0000000000007941 */ /* 0x000fea0003800000 */
.L_x_29:
[----:B0----5:R-:W-:Y:S01]  /*1bd0*/  HADD2.F32 R57, -RZ, R22.H0_H0 ;  /* 0x20000016ff397230 */ /* 0x021fe20000004100 */
[----:B------:R-:W-:Y:S01]  /*1be0*/  ISETP.GT.AND P0, PT, R16, 0x8, P3 ;  /* 0x000000081000780c */ /* 0x000fe20001f04270 */
[----:B------:R-:W-:Y:S03]  /*1bf0*/  BSSY B0, `(.L_x_31) ;  /* 0x0000007000007945 */ /* 0x000fe60003800000 */
[----:B------:R-:W-:-:S04]  /*1c00*/  FMUL R56, R57, R14 ;  /* 0x0000000e39387220 */ /* 0x000fc80000400000 */
[----:B------:R-:W-:-:S05]  /*1c10*/  FFMA R56, R61, R0, R56 ;  /* 0x000000003d387223 */ /* 0x000fca0000000038 */
[----:B------:R-:W-:-:S05]  /*1c20*/  F2FP.F16.F32.PACK_AB R56, RZ, R56 ;  /* 0x00000038ff38723e */ /* 0x000fca00000000ff */
[----:B------:R0:W-:Y:S01]  /*1c30*/  @P1 STG.E.U16 desc[UR12][R2.64+0x12], R56 ;  /* 0x0000123802001986 */ /* 0x0001e2000c10150c */
[----:B------:R-:W-:Y:S05]  /*1c40*/  @!P0 BRA `(.L_x_32) ;  /* 0x0000000000048947 */ /* 0x000fea0003800000 */
[----:B------:R0:W5:Y:S02]  /*1c50*/  LDG.E.LTC128B.U16 R22, desc[UR12][R12.64+0x10] ;  /* 0x0000100c0c167981 */ /* 0x000164000c1e1520 */
.L_x_32:
[----:B------:R-:W-:Y:S05]  /*1c60*/  BSYNC B0 ;  /* 0x0000000000007941 */ /* 0x000fea0003800000 */
.L_x_31:
[----:B-----5:R-:W-:Y:S01]  /*1c70*/  HADD2.F32 R57, -RZ, R22.H0_H0 ;  /* 0x20000016ff397230 */ /* 0x020fe20000004100 */
        /* <DEDUP_REMOVED lines=8> */
.L_x_34:
[----:B------:R-:W-:Y:S05]  /*1d00*/  BSYNC B0 ;  /* 0x0000000000007941 */ /* 0x000fea0003800000 */
.L_x_33:
[----:B-----5:R-:W-:Y:S01]  /*1d10*/  HADD2.F32 R59, -RZ, R22.H0_H0 ;  /* 0x20000016ff3b7230 */ /* 0x020fe20000004100 */
[----:B------:R-:W-:Y:S01]  /*1d20*/  ISETP.GT.AND P3, PT, R15, 0x10, PT ;  /* 0x000000100f00780c */ /* 0x000fe20003f64270 */
[C---:B0-----:R-:W-:Y:S01]  /*1d30*/  IMAD.SHL.U32 R57, R17.reuse, 0x2, RZ ;  /* 0x0000000211397824 */ /* 0x041fe200078e00ff */
[----:B------:R-:W-:Y:S01]  /*1d40*/  SHF.L.U64.HI R17, R17, 0x1, R18 ;  /* 0x0000000111117819 */ /* 0x000fe20000010212 */
[----:B------:R-:W-:Y:S01]  /*1d50*/  BSSY B0, `(.L_x_35) ;  /* 0x000000b000007945 */ /* 0x000fe20003800000 */
[----:B------:R-:W-:Y:S02]  /*1d60*/  FMUL R56, R59, R14 ;  /* 0x0000000e3b387220 */ /* 0x000fe40000400000 */
[----:B------:R-:W-:Y:S02]  /*1d70*/  IADD3 R18, P0, P2, R57, R2, R23 ;  /* 0x0000000239127210 */ /* 0x000fe40007a1e017 */
[----:B------:R-:W-:Y:S01]  /*1d80*/  FFMA R56, R63, R0, R56 ;  /* 0x000000003f387223 */ /* 0x000fe20000000038 */
[----:B------:R-:W-:-:S02]  /*1d90*/  P2R R23, PR, RZ, 0x8 ;  /* 0x00000008ff177803 */ /* 0x000fc40000000000 */
[----:B------:R-:W-:Y:S02]  /*1da0*/  IADD3.X R19, R17, R3, R19, P0, P2 ;  /* 0x0000000311137210 */ /* 0x000fe400007e4413 */
[----:B------:R-:W-:Y:S02]  /*1db0*/  F2FP.F16.F32.PACK_AB R56, RZ, R56 ;  /* 0x00000038ff38723e */ /* 0x000fe400000000ff */
[----:B------:R-:W-:-:S03]  /*1dc0*/  ISETP.GT.AND P0, PT, R16, RZ, P3 ;  /* 0x000000ff1000720c */ /* 0x000fc60001f04270 */
[----:B------:R0:W-:Y:S10]  /*1dd0*/  @P1 STG.E.U16 desc[UR12][R20.64+0x12], R56 ;  /* 0x0000123814001986 */ /* 0x0001f4000c10150c */
[----:B------:R-:W-:Y:S05]  /*1de0*/  @!P0 BRA `(.L_x_36) ;  /* 0x0000000000048947 */ /* 0x000fea0003800000 */
[----:B------:R0:W5:Y:S02]  /*1df0*/  LDG.E.LTC128B.U16 R22, desc[UR12][R4.64+0x20] ;  /* 0x0000200c04167981 */ /* 0x000164000c1e1520 */
.L_x_36:
[----:B------:R-:W-:Y:S05]  /*1e00*/  BSYNC B0 ;  /* 0x0000000000007941 */ /* 0x000fea0003800000 */
.L_x_35:
[----:B-----5:R-:W-:Y:S01]  /*1e10*/  HADD2.F32 R23, -RZ, R22.H0_H0 ;  /* 0x20000016ff177230 */ /* 0x020fe20000004100 */
[----:B------:R-:W-:Y:S01]  /*1e20*/  ISETP.GT.AND P1, PT, R15, 0x11, PT ;  /* 0x000000110f00780c */ /* 0x000fe20003f24270 */
[----:B------:R-:W-:Y:S03]  /*1e30*/  BSSY B0, `(.L_x_37) ;  /* 0x0000009000007945 */ /* 0x000fe60003800000 */
[----:B------:R-:W-:-:S04]  /*1e40*/  FMUL R23, R23, R14 ;  /* 0x0000000e17177220 */ /* 0x000fc80000400000 */
[----:B------:R-:W-:-:S05]  /*1e50*/  FFMA R23, R64, R0, R23 ;  /* 0x0000000040177223 */ /* 0x000fca0000000017 */
[----:B------:R-:W-:-:S05]  /*1e60*/  F2FP.F16.F32.PACK_AB R23, RZ, R23 ;  /* 0x00000017ff17723e */ /* 0x000fca00000000ff */
[----:B------:R1:W-:Y:S01]  /*1e70*/  @P0 STG.E.U16 desc[UR12][R2.64+0x20], R23 ;  /* 0x0000201702000986 */ /* 0x0003e2000c10150c */
[----:B------:R-:W-:Y:S02]  /*1e80*/  ISETP.GT.AND P0, PT, R16, RZ, P1 ;  /* 0x000000ff1000720c */ /* 0x000fe40000f04270 */
[----:B-1----:R-:W-:-:S11]  /*1e90*/  P2R R23, PR, RZ, 0x2 ;  /* 0x00000002ff177803 */ /* 0x002fd60000000000 */
[----:B------:R-:W-:Y:S05]  /*1ea0*/  @!P0 BRA `(.L_x_38) ;  /* 0x0000000000048947 */ /* 0x000fea0003800000 */
[----:B------:R1:W5:Y:S02]  /*1eb0*/  LDG.E.LTC128B.U16 R22, desc[UR12][R4.64+0x22] ;  /* 0x0000220c04167981 */ /* 0x000364000c1e1520 */
.L_x_38:
[----:B------:R-:W-:Y:S05]  /*1ec0*/  BSYNC B0 ;  /* 0x0000000000007941 */ /* 0x000fea0003800000 */
.L_x_37:
[----:B-----5:R-:W-:Y:S01]  /*1ed0*/  HADD2.F32 R23, -RZ, R22.H0_H0 ;  /* 0x20000016ff177230 */ /* 0x020fe20000004100 */
[----:B------:R-:W-:Y:S04]  /*1ee0*/  BSSY B0, `(.L_x_39) ;  /* 0x0000008000007945 */ /* 0x000fe80003800000 */
[----:B0-----:R-:W-:-:S04]  /*1ef0*/  FMUL R56, R23, R14 ;  /* 0x0000000e17387220 */ /* 0x001fc80000400000 */
[----:B------:R-:W-:-:S05]  /*1f00*/  FFMA R56, R65, R0, R56 ;  /* 0x0000000041387223 */ /* 0x000fca0000000038 */
[----:B------:R-:W-:-:S05]  /*1f10*/  F2FP.F16.F32.PACK_AB R56, RZ, R56 ;  /* 0x00000038ff38723e */ /* 0x000fca00000000ff */
[----:B------:R0:W-:Y:S01]  /*1f20*/  @P0 STG.E.U16 desc[UR12][R2.64+0x22], R56 ;  /* 0x0000223802000986 */ /* 0x0001e2000c10150c */
[----:B------:R-:W-:-:S13]  /*1f30*/  ISETP.GT.AND P0, PT, R16, 0x8, P3 ;  /* 0x000000081000780c */ /* 0x000fda0001f04270 */
[----:B0-----:R-:W-:Y:S05]  /*1f40*/  @!P0 BRA `(.L_x_40) ;  /* 0x0000000000048947 */ /* 0x001fea0003800000 */
[----:B------:R0:W5:Y:S02]  /*1f50*/  LDG.E.LTC128B.U16 R22, desc[UR12][R12.64+0x20] ;  /* 0x0000200c0c167981 */ /* 0x000164000c1e1520 */
.L_x_40:
[----:B------:R-:W-:Y:S05]  /*1f60*/  BSYNC B0 ;  /* 0x0000000000007941 */ /* 0x000fea0003800000 */
.L_x_39:
[----:B-----5:R-:W-:Y:S01]  /*1f70*/  HADD2.F32 R23, -RZ, R22.H0_H0 ;  /* 0x20000016ff177230 */ /* 0x020fe20000004100 */
[----:B------:R-:W-:Y:S01]  /*1f80*/  BSSY B0, `(.L_x_41) ;  /* 0x000000c000007945 */ /* 0x000fe20003800000 */
[----:B------:R-:W-:-:S03]  /*1f90*/  PRMT R56, R22, 0x7610, R56 ;  /* 0x0000761016387816 */ /* 0x000fc60000000038 */
[----:B------:R-:W-:-:S04]  /*1fa0*/  FMUL R23, R23, R14 ;  /* 0x0000000e17177220 */ /* 0x000fc80000400000 */
[----:B------:R-:W-:-:S05]  /*1fb0*/  FFMA R23, R66, R0, R23 ;  /* 0x0000000042177223 */ /* 0x000fca0000000017 */
[----:B------:R-:W-:-:S04]  /*1fc0*/  F2FP.F16.F32.PACK_AB R23, RZ, R23 ;  /* 0x00000017ff17723e */ /* 0x000fc800000000ff */
[----:B------:R-:W-:-:S05]  /*1fd0*/  PRMT R58, R23, 0x7610, R58 ;  /* 0x00007610173a7816 */ /* 0x000fca000000003a */
[----:B------:R0:W-:Y:S01]  /*1fe0*/  @P0 STG.E.U16 desc[UR12][R20.64+0x20], R58 ;  /* 0x0000203a14000986 */ /* 0x0001e2000c10150c */
[----:B------:R-:W-:-:S05]  /*1ff0*/  IADD3 R59, P0, R6, 0x40, RZ ;  /* 0x00000040063b7810 */ /* 0x000fca0007f1e0ff */
[----:B------:R-:W-:Y:S01]  /*2000*/  IMAD.X R23, RZ, RZ, R7, P0 ;  /* 0x000000ffff177224 */ /* 0x000fe200000e0607 */
[----:B------:R-:W-:-:S13]  /*2010*/  ISETP.GT.AND P0, PT, R16, 0x8, P1 ;  /* 0x000000081000780c */ /* 0x000fda0000f04270 */
[----:B0-----:R-:W-:Y:S05]  /*2020*/  @!P0 BRA `(.L_x_42) ;  /* 0x0000000000048947 */ /* 0x001fea0003800000 */
[----:B------:R0:W5:Y:S02]  /*2030*/  LDG.E.LTC128B.U16 R56, desc[UR12][R12.64+0x22] ;  /* 0x0000220c0c387981 */ /* 0x000164000c1e1520 */
.L_x_42:
[----:B------:R-:W-:Y:S05]  /*2040*/  BSYNC B0 ;  /* 0x0000000000007941 */ /* 0x000fea0003800000 */
.L_x_41:
[----:B-----5:R-:W-:Y:S01]  /*2050*/  HADD2.F32 R7, -RZ, R56.H0_H0 ;  /* 0x20000038ff077230 */ /* 0x020fe20000004100 */
[----:B------:R-:W-:Y:S01]  /*2060*/  ISETP.GT.AND P2, PT, R15, 0x18, PT ;  /* 0x000000180f00780c */ /* 0x000fe20003f44270 */
[----:B------:R-:W-:Y:S01]  /*2070*/  IMAD.WIDE.U32 R10, R59, UR6, R10 ;  /* 0x000000063b0a7c25 */ /* 0x000fe2000f8e000a */
[----:B------:R-:W-:Y:S03]  /*2080*/  BSSY B0, `(.L_x_43) ;  /* 0x0000014000007945 */ /* 0x000fe60003800000 */
[----:B------:R-:W-:-:S04]  /*2090*/  FMUL R6, R7, R14 ;  /* 0x0000000e07067220 */ /* 0x000fc80000400000 */
[----:B------:R-:W-:-:S05]  /*20a0*/  FFMA R6, R67, R0, R6 ;  /* 0x0000000043067223 */ /* 0x000fca0000000006 */
[----:B------:R-:W-:Y:S01]  /*20b0*/  F2FP.F16.F32.PACK_AB R7, RZ, R6 ;  /* 0x00000006ff07723e */ /* 0x000fe200000000ff */
[----:B------:R-:W-:Y:S02]  /*20c0*/  IMAD R6, R23, UR6, RZ ;  /* 0x0000000617067c24 */ /* 0x000fe4000f8e02ff */
[----:B------:R-:W-:Y:S01]  /*20d0*/  IMAD.WIDE.U32 R22, R59, UR6, R8 ;  /* 0x000000063b167c25 */ /* 0x000fe2000f8e0008 */
[----:B------:R-:W-:-:S03]  /*20e0*/  PRMT R58, R7, 0x7610, R58 ;  /* 0x00007610073a7816 */ /* 0x000fc6000000003a */
[----:B------:R-:W-:Y:S02]  /*20f0*/  IMAD R61, R59, UR7, R6 ;  /* 0x000000073b3d7c24 */ /* 0x000fe4000f8e0206 */
[----:B------:R0:W-:Y:S01]  /*2100*/  @P0 STG.E.U16 desc[UR12][R20.64+0x22], R58 ;  /* 0x0000223a14000986 */ /* 0x0001e2000c10150c */
[----:B------:R-:W-:Y:S01]  /*2110*/  LEA R6, P0, R22, UR8, 0x1 ;  /* 0x0000000816067c11 */ /* 0x000fe2000f8008ff */
[----:B------:R-:W-:-:S05]  /*2120*/  IMAD.IADD R7, R23, 0x1, R61 ;  /* 0x0000000117077824 */ /* 0x000fca00078e023d */
[----:B------:R-:W-:Y:S02]  /*2130*/  LEA.HI.X R7, R22, UR9, R7, 0x1, P0 ;  /* 0x0000000916077c11 */ /* 0x000fe400080f0c07 */
[----:B------:R-:W-:-:S04]  /*2140*/  IADD3 R10, P0, R8, R10, RZ ;  /* 0x0000000a080a7210 */ /* 0x000fc80007f1e0ff */
[----:B------:R-:W-:Y:S02]  /*2150*/  IADD3.X R9, R9, R61, R11, P0, !PT ;  /* 0x0000003d09097210 */ /* 0x000fe400007fe40b */
[----:B------:R-:W-:-:S04]  /*2160*/  LEA R8, P0, R10, UR8, 0x1 ;  /* 0x000000080a087c11 */ /* 0x000fc8000f8008ff */
[----:B------:R-:W-:Y:S02]  /*2170*/  LEA.HI.X R9, R10, UR9, R9, 0x1, P0 ;  /* 0x000000090a097c11 */ /* 0x000fe400080f0c09 */
[----:B------:R-:W-:Y:S02]  /*2180*/  ISETP.GT.AND P0, PT, R16, RZ, P2 ;  /* 0x000000ff1000720c */ /* 0x000fe40001704270 */
[----:B------:R-:W-:-:S11]  /*2190*/  P2R R10, PR, RZ, 0x4 ;  /* 0x00000004ff0a7803 */ /* 0x000fd60000000000 */
[----:B0-----:R-:W-:Y:S05]  /*21a0*/  @!P0 BRA `(.L_x_44) ;  /* 0x0000000000048947 */ /* 0x001fea0003800000 */
[----:B------:R0:W5:Y:S02]  /*21b0*/  LDG.E.LTC128B.U16 R56, desc[UR12][R4.64+0x30] ;  /* 0x0000300c04387981 */ /* 0x000164000c1e1520 */
.L_x_44:
[----:B------:R-:W-:Y:S05]  /*21c0*/  BSYNC B0 ;  /* 0x0000000000007941 */ /* 0x000fea0003800000 */
.L_x_43:
[----:B-----5:R-:W-:Y:S01]  /*21d0*/  HADD2.F32 R11, -RZ, R56.H0_H0 ;  /* 0x20000038ff0b7230 */ /* 0x020fe20000004100 */
[----:B------:R-:W-:Y:S01]  /*21e0*/  ISETP.GT.AND P1, PT, R15, 0x19, PT ;  /* 0x000000190f00780c */ /* 0x000fe20003f24270 */
[----:B------:R-:W-:Y:S03]  /*21f0*/  BSSY B0, `(.L_x_45) ;  /* 0x0000009000007945 */ /* 0x000fe60003800000 */
[----:B------:R-:W-:Y:S01]  /*2200*/  FMUL R11, R11, R14 ;  /* 0x0000000e0b0b7220 */ /* 0x000fe20000400000 */
[----:B------:R-:W-:-:S03]  /*2210*/  P2R R10, PR, RZ, 0x2 ;  /* 0x00000002ff0a7803 */ /* 0x000fc60000000000 */
[----:B------:R-:W-:-:S05]  /*2220*/  FFMA R11, R68, R0, R11 ;  /* 0x00000000440b7223 */ /* 0x000fca000000000b */
[----:B------:R-:W-:-:S05]  /*2230*/  F2FP.F16.F32.PACK_AB R11, RZ, R11 ;  /* 0x0000000bff0b723e */ /* 0x000fca00000000ff */
[----:B------:R0:W-:Y:S01]  /*2240*/  @P0 STG.E.U16 desc[UR12][R2.64+0x30], R11 ;  /* 0x0000300b02000986 */ /* 0x0001e2000c10150c */
[----:B------:R-:W-:-:S13]  /*2250*/  ISETP.GT.AND P0, PT, R16, RZ, P1 ;  /* 0x000000ff1000720c */ /* 0x000fda0000f04270 */
[----:B0-----:R-:W-:Y:S05]  /*2260*/  @!P0 BRA `(.L_x_46) ;  /* 0x0000000000048947 */ /* 0x001fea0003800000 */
[----:B------:R0:W5:Y:S02]  /*2270*/  LDG.E.LTC128B.U16 R56, desc[UR12][R4.64+0x32] ;  /* 0x0000320c04387981 */ /* 0x000164000c1e1520 */
.L_x_46:
[----:B------:R-:W-:Y:S05]  /*2280*/  BSYNC B0 ;  /* 0x0000000000007941 */ /* 0x000fea0003800000 */
.L_x_45:
[----:B-----5:R-:W-:Y:S01]  /*2290*/  HADD2.F32 R11, -RZ, R56.H0_H0 ;  /* 0x20000038ff0b7230 */ /* 0x020fe20000004100 */
[----:B------:R-:W-:Y:S04]  /*22a0*/  BSSY B0, `(.L_x_47) ;  /* 0x0000008000007945 */ /* 0x000fe80003800000 */
[----:B------:R-:W-:-:S04]  /*22b0*/  FMUL R10, R11, R14 ;  /* 0x0000000e0b0a7220 */ /* 0x000fc80000400000 */
[----:B------:R-:W-:-:S05]  /*22c0*/  FFMA R10, R69, R0, R10 ;  /* 0x00000000450a7223 */ /* 0x000fca000000000a */
[----:B------:R-:W-:-:S05]  /*22d0*/  F2FP.F16.F32.PACK_AB R10, RZ, R10 ;  /* 0x0000000aff0a723e */ /* 0x000fca00000000ff */
[----:B------:R0:W-:Y:S01]  /*22e0*/  @P0 STG.E.U16 desc[UR12][R2.64+0x32], R10 ;  /* 0x0000320a02000986 */ /* 0x0001e2000c10150c */
[----:B------:R-:W-:-:S13]  /*22f0*/  ISETP.GT.AND P0, PT, R16, 0x8, P2 ;  /* 0x000000081000780c */ /* 0x000fda0001704270 */
[----:B0-----:R-:W-:Y:S05]  /*2300*/  @!P0 BRA `(.L_x_48) ;  /* 0x0000000000048947 */ /* 0x001fea0003800000 */
[----:B------:R0:W5:Y:S02]  /*2310*/  LDG.E.LTC128B.U16 R56, desc[UR12][R12.64+0x30] ;  /* 0x0000300c0c387981 */ /* 0x000164000c1e1520 */
.L_x_48:
[----:B------:R-:W-:Y:S05]  /*2320*/  BSYNC B0 ;  /* 0x0000000000007941 */ /* 0x000fea0003800000 */
.L_x_47:
        /* <DEDUP_REMOVED lines=9> */
.L_x_50:
[----:B------:R-:W-:Y:S05]  /*23c0*/  BSYNC B0 ;  /* 0x0000000000007941 */ /* 0x000fea0003800000 */
.L_x_49:
        /* <DEDUP_REMOVED lines=11> */
.L_x_52:
[----:B------:R-:W-:Y:S05]  /*2480*/  BSYNC B0 ;  /* 0x0000000000007941 */ /* 0x000fea0003800000 */
.L_x_51:
        /* <DEDUP_REMOVED lines=11> */
.L_x_54:
[----:B------:R-:W-:Y:S05]  /*2540*/  BSYNC B0 ;  /* 0x0000000000007941 */ /* 0x000fea0003800000 */
.L_x_53:
        /* <DEDUP_REMOVED lines=9> */
.L_x_56:
[----:B------:R-:W-:Y:S05]  /*25e0*/  BSYNC B0 ;  /* 0x0000000000007941 */ /* 0x000fea0003800000 */
.L_x_55:
        /* <DEDUP_REMOVED lines=9> */
.L_x_58:
[----:B------:R-:W-:Y:S05]  /*2680*/  BSYNC B0 ;  /* 0x0000000000007941 */ /* 0x000fea0003800000 */
.L_x_57:
        /* <DEDUP_REMOVED lines=11> */
.L_x_60:
[----:B------:R-:W-:Y:S05]  /*2740*/  BSYNC B0 ;  /* 0x0000000000007941 */ /* 0x000fea0003800000 */
.L_x_59:
[----:B-----5:R-:W-:Y:S01]  /*2750*/  HADD2.F32 R11, -RZ, R56.H0_H0 ;  /* 0x20000038ff0b7230 */ /* 0x020fe20000004100 */
[----:B------:R-:W-:Y:S01]  /*2760*/  ISETP.GT.AND P4, PT, R15, 0x29, PT ;  /* 0x000000290f00780c */ /* 0x000fe20003f84270 */
[----:B------:R-:W-:Y:S03]  /*2770*/  BSSY B0, `(.L_x_61) ;  /* 0x0000008000007945 */ /* 0x000fe60003800000 */
[----:B------:R-:W-:-:S04]  /*2780*/  FMUL R11, R11, R14 ;  /* 0x0000000e0b0b7220 */ /* 0x000fc80000400000 */
[----:B------:R-:W-:-:S05]  /*2790*/  FFMA R11, R76, R0, R11 ;  /* 0x000000004c0b7223 */ /* 0x000fca000000000b */
[----:B------:R-:W-:-:S05]  /*27a0*/  F2FP.F16.F32.PACK_AB R11, RZ, R11 ;  /* 0x0000000bff0b723e */ /* 0x000fca00000000ff */
[----:B------:R0:W-:Y:S01]  /*27b0*/  @P0 STG.E.U16 desc[UR12][R2.64+0x50], R11 ;  /* 0x0000500b02000986 */ /* 0x0001e2000c10150c */
[----:B------:R-:W-:-:S13]  /*27c0*/  ISETP.GT.AND P0, PT, R16, RZ, P4 ;  /* 0x000000ff1000720c */ /* 0x000fda0002704270 */
[----:B0-----:R-:W-:Y:S05]  /*27d0*/  @!P0 BRA `(.L_x_62) ;  /* 0x0000000000048947 */ /* 0x001fea0003800000 */
[----:B------:R0:W5:Y:S02]  /*27e0*/  LDG.E.LTC128B.U16 R56, desc[UR12][R4.64+0x52] ;  /* 0x0000520c04387981 */ /* 0x000164000c1e1520 */
.L_x_62:
[----:B------:R-:W-:Y:S05]  /*27f0*/  BSYNC B0 ;  /* 0x0000000000007941 */ /* 0x000fea0003800000 */
.L_x_61:
        /* <DEDUP_REMOVED lines=9> */
.L_x_64:
[----:B------:R-:W-:Y:S05]  /*2890*/  BSYNC B0 ;  /* 0x0000000000007941 */ /* 0x000fea0003800000 */
.L_x_63:
        /* <DEDUP_REMOVED lines=9> */
.L_x_66:
[----:B------:R-:W-:Y:S05]  /*2930*/  BSYNC B0 ;  /* 0x0000000000007941 */ /* 0x000fea0003800000 */
.L_x_65:
        /* <DEDUP_REMOVED lines=10> */
.L_x_68:
[----:B------:R-:W-:Y:S05]  /*29e0*/  BSYNC B0 ;  /* 0x0000000000007941 */ /* 0x000fea0003800000 */
.L_x_67:
        /* <DEDUP_REMOVED lines=10> */
.L_x_70:
[----:B------:R-:W-:Y:S05]  /*2a90*/  BSYNC B0 ;  /* 0x0000000000007941 */ /* 0x000fea0003800000 */
.L_x_69:
        /* <DEDUP_REMOVED lines=9> */
.L_x_72:
[----:B------:R-:W-:Y:S05]  /*2b30*/  BSYNC B0 ;  /* 0x0000000000007941 */ /* 0x000fea0003800000 */
.L_x_71:
        /* <DEDUP_REMOVED lines=9> */
.L_x_74:
[----:B------:R-:W-:Y:S05]  /*2bd0*/  BSYNC B0 ;  /* 0x0000000000007941 */ /* 0x000fea0003800000 */
.L_x_73:
        /* <DEDUP_REMOVED lines=10> */
.L_x_76:
[----:B------:R-:W-:Y:S05]  /*2c80*/  BSYNC B0 ;  /* 0x0000000000007941 */ /* 0x000fea0003800000 */
.L_x_75:
[----:B-----5:R-:W-:Y:S01]  /*2c90*/  HADD2.F32 R11, -RZ, R56.H0_H0 ;  /* 0x20000038ff0b7230 */ /* 0x020fe20000004100 */
[----:B------:R-:W-:Y:S04]  /*2ca0*/  BSSY B0, `(.L_x_77) ;  /* 0x000000d000007945 */ /* 0x000fe80003800000 */
[----:B------:R-:W-:-:S04]  /*2cb0*/  FMUL R11, R11, R14 ;  /* 0x0000000e0b0b7220 */ /* 0x000fc80000400000 */
[----:B------:R-:W-:-:S05]  /*2cc0*/  FFMA R11, R84, R0, R11 ;  /* 0x00000000540b7223 */ /* 0x000fca000000000b */
[----:B------:R-:W-:-:S05]  /*2cd0*/  F2FP.F16.F32.PACK_AB R11, RZ, R11 ;  /* 0x0000000bff0b723e */ /* 0x000fca00000000ff */
[----:B------:R1:W-:Y:S01]  /*2ce0*/  @P0 STG.E.U16 desc[UR12][R2.64+0x70], R11 ;  /* 0x0000700b02000986 */ /* 0x0003e2000c10150c */
[----:B------:R-:W-:-:S05]  /*2cf0*/  IADD3 R22, P0, R57, R20, RZ ;  /* 0x0000001439167210 */ /* 0x000fca0007f1e0ff */
[----:B------:R-:W-:Y:S01]  /*2d00*/  IMAD.X R23, R17, 0x1, R21, P0 ;  /* 0x0000000111177824 */ /* 0x000fe200000e0615 */
[----:B------:R-:W-:-:S05]  /*2d10*/  IADD3 R10, P0, R57, R2, RZ ;  /* 0x00000002390a7210 */ /* 0x000fca0007f1e0ff */
[----:B-1----:R-:W-:Y:S01]  /*2d20*/  IMAD.X R11, R17, 0x1, R3, P0 ;  /* 0x00000001110b7824 */ /* 0x002fe200000e0603 */
[----:B------:R-:W-:-:S04]  /*2d30*/  ISETP.GT.AND P0, PT, R15, 0x39, PT ;  /* 0x000000390f00780c */ /* 0x000fc80003f04270 */
[----:B------:R-:W-:-:S13]  /*2d40*/  ISETP.GT.AND P5, PT, R16, RZ, P0 ;  /* 0x000000ff1000720c */ /* 0x000fda00007a4270 */
[----:B------:R-:W-:Y:S05]  /*2d50*/  @!P5 BRA `(.L_x_78) ;  /* 0x000000000004d947 */ /* 0x000fea0003800000 */
[----:B------:R1:W5:Y:S02]  /*2d60*/  LDG.E.LTC128B.U16 R56, desc[UR12][R4.64+0x72] ;  /* 0x0000720c04387981 */ /* 0x000364000c1e1520 */
.L_x_78:
[----:B------:R-:W-:Y:S05]  /*2d70*/  BSYNC B0 ;  /* 0x0000000000007941 */ /* 0x000fea0003800000 */
.L_x_77:
[----:B01-345:R-:W-:Y:S01]  /*2d80*/  HADD2.F32 R5, -RZ, R56.H0_H0 ;  /* 0x20000038ff057230 */ /* 0x03bfe20000004100 */
        /* <DEDUP_REMOVED lines=8> */
.L_x_80:
[----:B------:R-:W-:Y:S05]  /*2e10*/  BSYNC B0 ;  /* 0x0000000000007941 */ /* 0x000fea0003800000 */
.L_x_79:
[----:B-----5:R-:W-:Y:S01]  /*2e20*/  HADD2.F32 R3, -RZ, R56.H0_H0 ;  /* 0x20000038ff037230 */ /* 0x020fe20000004100 */
[----:B------:R-:W-:Y:S04]  /*2e30*/  BSSY B0, `(.L_x_81) ;  /* 0x0000008000007945 */ /* 0x000fe80003800000 */
[----:B------:R-:W-:-:S04]  /*2e40*/  FMUL R3, R3, R14 ;  /* 0x0000000e03037220 */ /* 0x000fc80000400000 */
[----:B------:R-:W-:-:S05]  /*2e50*/  FFMA R3, R86, R0, R3 ;  /* 0x0000000056037223 */ /* 0x000fca0000000003 */
[----:B------:R-:W-:-:S05]  /*2e60*/  F2FP.F16.F32.PACK_AB R3, RZ, R3 ;  /* 0x00000003ff03723e */ /* 0x000fca00000000ff */
[----:B------:R1:W-:Y:S01]  /*2e70*/  @P5 STG.E.U16 desc[UR12][R20.64+0x70], R3 ;  /* 0x0000700314005986 */ /* 0x0003e2000c10150c */
[----:B------:R-:W-:-:S13]  /*2e80*/  ISETP.GT.AND P5, PT, R16, 0x8, P0 ;  /* 0x000000081000780c */ /* 0x000fda00007a4270 */
[----:B-1----:R-:W-:Y:S05]  /*2e90*/  @!P5 BRA `(.L_x_82) ;  /* 0x000000000004d947 */ /* 0x002fea0003800000 */
[----:B------:R1:W5:Y:S02]  /*2ea0*/  LDG.E.LTC128B.U16 R56, desc[UR12][R12.64+0x72] ;  /* 0x0000720c0c387981 */ /* 0x000364000c1e1520 */
.L_x_82:
[----:B------:R-:W-:Y:S05]  /*2eb0*/  BSYNC B0 ;  /* 0x0000000000007941 */ /* 0x000fea0003800000 */
.L_x_81:
[----:B-----5:R-:W-:-:S05]  /*2ec0*/  HADD2.F32 R3, -RZ, R56.H0_H0 ;  /* 0x20000038ff037230 */ /* 0x020fca0000004100 */
[----:B------:R-:W-:-:S04]  /*2ed0*/  FMUL R2, R3, R14 ;  /* 0x0000000e03027220 */ /* 0x000fc80000400000 */
[----:B------:R-:W-:-:S05]  /*2ee0*/  FFMA R2, R87, R0, R2 ;  /* 0x0000000057027223 */ /* 0x000fca0000000002 */
[----:B------:R-:W-:-:S05]  /*2ef0*/  F2FP.F16.F32.PACK_AB R2, RZ, R2 ;  /* 0x00000002ff02723e */ /* 0x000fca00000000ff */
[----:B------:R3:W-:Y:S01]  /*2f00*/  @P5 STG.E.U16 desc[UR12][R20.64+0x72], R2 ;  /* 0x0000720214005986 */ /* 0x0007e2000c10150c */
[----:B------:R-:W-:-:S04]  /*2f10*/  ISETP.GT.AND P5, PT, R15, RZ, PT ;  /* 0x000000ff0f00720c */ /* 0x000fc80003fa4270 */
[----:B------:R-:W-:-:S13]  /*2f20*/  ISETP.GT.AND P5, PT, R16, 0x40, P5 ;  /* 0x000000401000780c */ /* 0x000fda0002fa4270 */
[----:B------:R-:W4:Y:S01]  /*2f30*/  @P5 LDG.E.LTC128B.U16 R56, desc[UR12][R6.64] ;  /* 0x0000000c06385981 */ /* 0x000f22000c1e1520 */
[----:B------:R-:W-:Y:S01]  /*2f40*/  BSSY B0, `(.L_x_83) ;  /* 0x000000a000007945 */ /* 0x000fe20003800000 */
[----:B----4-:R-:W-:-:S05]  /*2f50*/  HADD2.F32 R3, -RZ, R56.H0_H0 ;  /* 0x20000038ff037230 */ /* 0x010fca0000004100 */
[----:B------:R-:W-:-:S04]  /*2f60*/  FMUL R3, R3, R14 ;  /* 0x0000000e03037220 */ /* 0x000fc80000400000 */
[----:B------:R-:W-:-:S05]  /*2f70*/  FFMA R3, R24, R0, R3 ;  /* 0x0000000018037223 */ /* 0x000fca0000000003 */
[----:B------:R-:W-:-:S05]  /*2f80*/  F2FP.F16.F32.PACK_AB R3, RZ, R3 ;  /* 0x00000003ff03723e */ /* 0x000fca00000000ff */
[----:B------:R3:W-:Y:S01]  /*2f90*/  @P5 STG.E.U16 desc[UR12][R10.64], R3 ;  /* 0x000000030a005986 */ /* 0x0007e2000c10150c */
[----:B------:R-:W-:-:S04]  /*2fa0*/  ISETP.GT.AND P5, PT, R15, 0x1, PT ;  /* 0x000000010f00780c */ /* 0x000fc80003fa4270 */
[----:B------:R-:W-:-:S13]  /*2fb0*/  ISETP.GT.AND P5, PT, R16, 0x40, P5 ;  /* 0x000000401000780c */ /* 0x000fda0002fa4270 */
[----:B---3--:R-:W-:Y:S05]  /*2fc0*/  @!P5 BRA `(.L_x_84) ;  /* 0x000000000004d947 */ /* 0x008fea0003800000 */
[----:B------:R3:W5:Y:S02]  /*2fd0*/  LDG.E.LTC128B.U16 R56, desc[UR12][R6.64+0x2] ;  /* 0x0000020c06387981 */ /* 0x000764000c1e1520 */
.L_x_84:
[----:B------:R-:W-:Y:S05]  /*2fe0*/  BSYNC B0 ;  /* 0x0000000000007941 */ /* 0x000fea0003800000 */
.L_x_83:
[----:B-----5:R-:W-:Y:S01]  /*2ff0*/  HADD2.F32 R3, -RZ, R56.H0_H0 ;  /* 0x20000038ff037230 */ /* 0x020fe20000004100 */
[----:B------:R-:W-:Y:S04]  /*3000*/  BSSY B0, `(.L_x_85) ;  /* 0x000000c000007945 */ /* 0x000fe80003800000 */
[----:B------:R-:W-:Y:S01]  /*3010*/  FMUL R2, R3, R14 ;  /* 0x0000000e03027220 */ /* 0x000fe20000400000 */
[----:B------:R-:W-:-:S03]  /*3020*/  @P5 IMAD.MOV.U32 R3, RZ, RZ, R11 ;  /* 0x000000ffff035224 */ /* 0x000fc600078e000b */
[----:B------:R-:W-:-:S05]  /*3030*/  FFMA R2, R25, R0, R2 ;  /* 0x0000000019027223 */ /* 0x000fca0000000002 */
[----:B------:R-:W-:-:S04]  /*3040*/  F2FP.F16.F32.PACK_AB R2, RZ, R2 ;  /* 0x00000002ff02723e */ /* 0x000fc800000000ff */
[----:B------:R-:W-:Y:S01]  /*3050*/  PRMT R4, R2, 0x7610, R4 ;  /* 0x0000761002047816 */ /* 0x000fe20000000004 */
[----:B------:R-:W-:-:S05]  /*3060*/  @P5 IMAD.MOV.U32 R2, RZ, RZ, R10 ;  /* 0x000000ffff025224 */ /* 0x000fca00078e000a */
[----:B------:R4:W-:Y:S01]  /*3070*/  @P5 STG.E.U16 desc[UR12][R2.64+0x2], R4 ;  /* 0x0000020402005986 */ /* 0x0009e2000c10150c */
[----:B------:R-:W-:-:S04]  /*3080*/  ISETP.GT.AND P5, PT, R15, RZ, PT ;  /* 0x000000ff0f00720c */ /* 0x000fc80003fa4270 */
[----:B------:R-:W-:-:S13]  /*3090*/  ISETP.GT.AND P5, PT, R16, 0x48, P5 ;  /* 0x000000481000780c */ /* 0x000fda0002fa4270 */
[----:B----4-:R-:W-:Y:S05]  /*30a0*/  @!P5 BRA `(.L_x_86) ;  /* 0x000000000004d947 */ /* 0x010fea0003800000 */
[----:B------:R4:W5:Y:S02]  /*30b0*/  LDG.E.LTC128B.U16 R56, desc[UR12][R8.64] ;  /* 0x0000000c08387981 */ /* 0x000964000c1e1520 */
.L_x_86:
[----:B------:R-:W-:Y:S05]  /*30c0*/  BSYNC B0 ;  /* 0x0000000000007941 */ /* 0x000fea0003800000 */
.L_x_85:
[----:B-----5:R-:W-:Y:S01]  /*30d0*/  HADD2.F32 R3, -RZ, R56.H0_H0 ;  /* 0x20000038ff037230 */ /* 0x020fe20000004100 */
[----:B------:R-:W-:Y:S04]  /*30e0*/  BSSY B0, `(.L_x_87) ;  /* 0x0000009000007945 */ /* 0x000fe80003800000 */
[----:B------:R-:W-:-:S04]  /*30f0*/  FMUL R3, R3, R14 ;  /* 0x0000000e03037220 */ /* 0x000fc80000400000 */
[----:B------:R-:W-:-:S05]  /*3100*/  FFMA R3, R26, R0, R3 ;  /* 0x000000001a037223 */ /* 0x000fca0000000003 */
[----:B------:R-:W-:-:S05]  /*3110*/  F2FP.F16.F32.PACK_AB R3, RZ, R3 ;  /* 0x00000003ff03723e */ /* 0x000fca00000000ff */
[----:B------:R0:W-:Y:S01]  /*3120*/  @P5 STG.E.U16 desc[UR12][R22.64], R3 ;  /* 0x0000000316005986 */ /* 0x0001e2000c10150c */
[----:B------:R-:W-:-:S04]  /*3130*/  ISETP.GT.AND P5, PT, R15, 0x1, PT ;  /* 0x000000010f00780c */ /* 0x000fc80003fa4270 */
[----:B------:R-:W-:-:S13]  /*3140*/  ISETP.GT.AND P5, PT, R16, 0x48, P5 ;  /* 0x000000481000780c */ /* 0x000fda0002fa4270 */
[----:B0-----:R-:W-:Y:S05]  /*3150*/  @!P5 BRA `(.L_x_88) ;  /* 0x000000000004d947 */ /* 0x001fea0003800000 */
[----:B------:R0:W5:Y:S02]  /*3160*/  LDG.E.LTC128B.U16 R56, desc[UR12][R8.64+0x2] ;  /* 0x0000020c08387981 */ /* 0x000164000c1e1520 */
.L_x_88:
[----:B------:R-:W-:Y:S05]  /*3170*/  BSYNC B0 ;  /* 0x0000000000007941 */ /* 0x000fea0003800000 */
.L_x_87:
        /* <DEDUP_REMOVED lines=10> */
.L_x_90:
[----:B------:R-:W-:Y:S05]  /*3220*/  BSYNC B0 ;  /* 0x0000000000007941 */ /* 0x000fea0003800000 */
.L_x_89:
[----:B-----5:R-:W-:Y:S01]  /*3230*/  HADD2.F32 R3, -RZ, R56.H0_H0 ;  /* 0x20000038ff037230 */ /* 0x020fe20000004100 */
[----:B------:R-:W-:Y:S01]  /*3240*/  BSSY B0, `(.L_x_91) ;  /* 0x000000c000007945 */ /* 0x000fe20003800000 */
[----:B------:R-:W-:-:S03]  /*3250*/  @P5 IMAD.MOV.U32 R2, RZ, RZ, R10 ;  /* 0x000000ffff025224 */ /* 0x000fc600078e000a */
[----:B------:R-:W-:-:S04]  /*3260*/  FMUL R3, R3, R14 ;  /* 0x0000000e03037220 */ /* 0x000fc80000400000 */
[----:B------:R-:W-:-:S05]  /*3270*/  FFMA R3, R28, R0, R3 ;  /* 0x000000001c037223 */ /* 0x000fca0000000003 */
[----:B------:R-:W-:-:S04]  /*3280*/  F2FP.F16.F32.PACK_AB R3, RZ, R3 ;  /* 0x00000003ff03723e */ /* 0x000fc800000000ff */
[----:B------:R-:W-:Y:S01]  /*3290*/  PRMT R4, R3, 0x7610, R4 ;  /* 0x0000761003047816 */ /* 0x000fe20000000004 */
[----:B------:R-:W-:-:S05]  /*32a0*/  @P5 IMAD.MOV.U32 R3, RZ, RZ, R11 ;  /* 0x000000ffff035224 */ /* 0x000fca00078e000b */
[----:B------:R0:W-:Y:S01]  /*32b0*/  @P5 STG.E.U16 desc[UR12][R2.64+0x10], R4 ;  /* 0x0000100402005986 */ /* 0x0001e2000c10150c */
[----:B------:R-:W-:-:S04]  /*32c0*/  ISETP.GT.AND P5, PT, R15, 0x9, PT ;  /* 0x000000090f00780c */ /* 0x000fc80003fa4270 */
[----:B------:R-:W-:-:S13]  /*32d0*/  ISETP.GT.AND P5, PT, R16, 0x40, P5 ;  /* 0x000000401000780c */ /* 0x000fda0002fa4270 */
[----:B0-----:R-:W-:Y:S05]  /*32e0*/  @!P5 BRA `(.L_x_92) ;  /* 0x000000000004d947 */ /* 0x001fea0003800000 */
[----:B------:R0:W5:Y:S02]  /*32f0*/  LDG.E.LTC128B.U16 R56, desc[UR12][R6.64+0x12] ;  /* 0x0000120c06387981 */ /* 0x000164000c1e1520 */
.L_x_92:
[----:B------:R-:W-:Y:S05]  /*3300*/  BSYNC B0 ;  /* 0x0000000000007941 */ /* 0x000fea0003800000 */
.L_x_91:
        /* <DEDUP_REMOVED lines=13> */
.L_x_94:
[----:B------:R-:W-:Y:S05]  /*33e0*/  BSYNC B0 ;  /* 0x0000000000007941 */ /* 0x000fea0003800000 */
.L_x_93:
        /* <DEDUP_REMOVED lines=10> */
.L_x_96:
[----:B------:R-:W-:Y:S05]  /*3490*/  BSYNC B0 ;  /* 0x0000000000007941 */ /* 0x000fea0003800000 */
.L_x_95:
        /* <DEDUP_REMOVED lines=13> */
.L_x_98:
[----:B------:R-:W-:Y:S05]  /*3570*/  BSYNC B0 ;  /* 0x0000000000007941 */ /* 0x000fea0003800000 */
.L_x_97:
        /* <DEDUP_REMOVED lines=13> */
.L_x_100:
[----:B------:R-:W-:Y:S05]  /*3650*/  BSYNC B0 ;  /* 0x0000000000007941 */ /* 0x000fea0003800000 */
.L_x_99:
        /* <DEDUP_REMOVED lines=13> */
.L_x_102:
[----:B------:R-:W-:Y:S05]  /*3730*/  BSYNC B0 ;  /* 0x0000000000007941 */ /* 0x000fea0003800000 */
.L_x_101:
        /* <DEDUP_REMOVED lines=13> */
.L_x_104:
[----:B------:R-:W-:Y:S05]  /*3810*/  BSYNC B0 ;  /* 0x0000000000007941 */ /* 0x000fea0003800000 */
.L_x_103:
        /* <DEDUP_REMOVED lines=13> */
.L_x_106:
[----:B------:R-:W-:Y:S05]  /*38f0*/  BSYNC B0 ;  /* 0x0000000000007941 */ /* 0x000fea0003800000 */
.L_x_105:
        /* <DEDUP_REMOVED lines=13> */
.L_x_108:
[----:B------:R-:W-:Y:S05]  /*39d0*/  BSYNC B0 ;  /* 0x0000000000007941 */ /* 0x000fea0003800000 */
.L_x_107:
        /* <DEDUP_REMOVED lines=13> */
.L_x_110:
[----:B------:R-:W-:Y:S05]  /*3ab0*/  BSYNC B0 ;  /* 0x0000000000007941 */ /* 0x000fea0003800000 */
.L_x_109:
        /* <DEDUP_REMOVED lines=13> */
.L_x_112:
[----:B------:R-:W-:Y:S05]  /*3b90*/  BSYNC B0 ;  /* 0x0000000000007941 */ /* 0x000fea0003800000 */
.L_x_111:
        /* <DEDUP_REMOVED lines=13> */
.L_x_114:
[----:B------:R-:W-:Y:S05]  /*3c70*/  BSYNC B0 ;  /* 0x0000000000007941 */ /* 0x000fea0003800000 */
.L_x_113:
        /* <DEDUP_REMOVED lines=13> */
.L_x_116:
[----:B------:R-:W-:Y:S05]  /*3d50*/  BSYNC B0 ;  /* 0x0000000000007941 */ /* 0x000fea0003800000 */
.L_x_115:
        /* <DEDUP_REMOVED lines=13> */
.L_x_118:
[----:B------:R-:W-:Y:S05]  /*3e30*/  BSYNC B0 ;  /* 0x0000000000007941 */ /* 0x000fea0003800000 */
.L_x_117:
        /* <DEDUP_REMOVED lines=13> */
.L_x_120:
[----:B------:R-:W-:Y:S05]  /*3f10*/  BSYNC B0 ;  /* 0x0000000000007941 */ /* 0x000fea0003800000 */
.L_x_119:
        /* <DEDUP_REMOVED lines=9> */
[----:B------:R-:W-:-:S13]  /*3fb0*/  ISETP.GT.AND P5, PT, R16, 0x40, P6 ;  /* 0x000000401000780c */ /* 0x000fda00037a4270 */
[----:B0-----:R-:W-:Y:S05]  /*3fc0*/  @!P5 BRA `(.L_x_122) ;  /* 0x000000000004d947 */ /* 0x001fea0003800000 */
[----:B------:R0:W5:Y:S02]  /*3fd0*/  LDG.E.LTC128B.U16 R56, desc[UR12][R6.64+0x50] ;  /* 0x0000500c06387981 */ /* 0x000164000c1e1520 */
.L_x_122:
[----:B------:R-:W-:Y:S05]  /*3fe0*/  BSYNC B0 ;  /* 0x0000000000007941 */ /* 0x000fea0003800000 */
.L_x_121:
        /* <DEDUP_REMOVED lines=12> */
.L_x_124:
[----:B------:R-:W-:Y:S05]  /*40b0*/  BSYNC B0 ;  /* 0x0000000000007941 */ /* 0x000fea0003800000 */
.L_x_123:
[----:B-----5:R-:W-:Y:S01]  /*40c0*/  HADD2.F32 R3, -RZ, R56.H0_H0 ;  /* 0x20000038ff037230 */ /* 0x020fe20000004100 */
[----:B------:R-:W-:Y:S01]  /*40d0*/  ISETP.GT.AND P6, PT, R16, 0x48, P6 ;  /* 0x000000481000780c */ /* 0x000fe200037c4270 */
[----:B------:R-:W-:Y:S03]  /*40e0*/  BSSY B0, `(.L_x_125) ;  /* 0x000000a000007945 */ /* 0x000fe60003800000 */
[----:B------:R-:W-:Y:S01]  /*40f0*/  FMUL R2, R3, R14 ;  /* 0x0000000e03027220 */ /* 0x000fe20000400000 */
[----:B------:R-:W-:-:S03]  /*4100*/  @P5 IMAD.MOV.U32 R3, RZ, RZ, R11 ;  /* 0x000000ffff035224 */ /* 0x000fc600078e000b */
[----:B------:R-:W-:-:S05]  /*4110*/  FFMA R2, R45, R0, R2 ;  /* 0x000000002d027223 */ /* 0x000fca0000000002 */
[----:B------:R-:W-:-:S04]  /*4120*/  F2FP.F16.F32.PACK_AB R2, RZ, R2 ;  /* 0x00000002ff02723e */ /* 0x000fc800000000ff */
[----:B------:R-:W-:Y:S01]  /*4130*/  PRMT R4, R2, 0x7610, R4 ;  /* 0x0000761002047816 */ /* 0x000fe20000000004 */
[----:B------:R-:W-:-:S05]  /*4140*/  @P5 IMAD.MOV.U32 R2, RZ, RZ, R10 ;  /* 0x000000ffff025224 */ /* 0x000fca00078e000a */
[----:B------:R0:W-:Y:S01]  /*4150*/  @P5 STG.E.U16 desc[UR12][R2.64+0x52], R4 ;  /* 0x0000520402005986 */ /* 0x0001e2000c10150c */
[----:B------:R-:W-:Y:S05]  /*4160*/  @!P6 BRA `(.L_x_126) ;  /* 0x000000000004e947 */ /* 0x000fea0003800000 */
[----:B------:R0:W5:Y:S02]  /*4170*/  LDG.E.LTC128B.U16 R56, desc[UR12][R8.64+0x50] ;  /* 0x0000500c08387981 */ /* 0x000164000c1e1520 */
.L_x_126:
[----:B------:R-:W-:Y:S05]  /*4180*/  BSYNC B0 ;  /* 0x0000000000007941 */ /* 0x000fea0003800000 */
.L_x_125:
[----:B0----5:R-:W-:Y:S01]  /*4190*/  HADD2.F32 R3, -RZ, R56.H0_H0 ;  /* 0x20000038ff037230 */ /* 0x021fe20000004100 */
[----:B------:R-:W-:Y:S01]  /*41a0*/  ISETP.GT.AND P4, PT, R16, 0x48, P4 ;  /* 0x000000481000780c */ /* 0x000fe20002784270 */
[----:B------:R-:W-:Y:S01]  /*41b0*/  @P6 IMAD.MOV.U32 R2, RZ, RZ, R18 ;  /* 0x000000ffff026224 */ /* 0x000fe200078e0012 */
[----:B------:R-:W-:Y:S02]  /*41c0*/  BSSY B0, `(.L_x_127) ;  /* 0x0000009000007945 */ /* 0x000fe40003800000 */
[----:B------:R-:W-:-:S04]  /*41d0*/  FMUL R3, R3, R14 ;  /* 0x0000000e03037220 */ /* 0x000fc80000400000 */
[----:B------:R-:W-:-:S05]  /*41e0*/  FFMA R3, R46, R0, R3 ;  /* 0x000000002e037223 */ /* 0x000fca0000000003 */
[----:B------:R-:W-:-:S04]  /*41f0*/  F2FP.F16.F32.PACK_AB R3, RZ, R3 ;  /* 0x00000003ff03723e */ /* 0x000fc800000000ff */
[----:B------:R-:W-:Y:S01]  /*4200*/  PRMT R4, R3, 0x7610, R4 ;  /* 0x0000761003047816 */ /* 0x000fe20000000004 */
[----:B------:R-:W-:-:S05]  /*4210*/  @P6 IMAD.MOV.U32 R3, RZ, RZ, R19 ;  /* 0x000000ffff036224 */ /* 0x000fca00078e0013 */
[----:B------:R0:W-:Y:S01]  /*4220*/  @P6 STG.E.U16 desc[UR12][R2.64+0x50], R4 ;  /* 0x0000500402006986 */ /* 0x0001e2000c10150c */
[----:B------:R-:W-:Y:S05]  /*4230*/  @!P4 BRA `(.L_x_128) ;  /* 0x000000000004c947 */ /* 0x000fea0003800000 */
[----:B------:R0:W5:Y:S02]  /*4240*/  LDG.E.LTC128B.U16 R56, desc[UR12][R8.64+0x52] ;  /* 0x0000520c08387981 */ /* 0x000164000c1e1520 */
.L_x_128:
[----:B------:R-:W-:Y:S05]  /*4250*/  BSYNC B0 ;  /* 0x0000000000007941 */ /* 0x000fea0003800000 */
.L_x_127:
[----:B0----5:R-:W-:Y:S01]  /*4260*/  HADD2.F32 R3, -RZ, R56.H0_H0 ;  /* 0x20000038ff037230 */ /* 0x021fe20000004100 */
        /* <DEDUP_REMOVED lines=11> */
.L_x_130:
[----:B------:R-:W-:Y:S05]  /*4320*/  BSYNC B0 ;  /* 0x0000000000007941 */ /* 0x000fea0003800000 */
.L_x_129:
        /* <DEDUP_REMOVED lines=12> */
.L_x_132:
[----:B------:R-:W-:Y:S05]  /*43f0*/  BSYNC B0 ;  /* 0x0000000000007941 */ /* 0x000fea0003800000 */
.L_x_131:
        /* <DEDUP_REMOVED lines=12> */
.L_x_134:
[----:B------:R-:W-:Y:S05]  /*44c0*/  BSYNC B0 ;  /* 0x0000000000007941 */ /* 0x000fea0003800000 */
.L_x_133:
        /* <DEDUP_REMOVED lines=12> */
.L_x_136:
[----:B------:R-:W-:Y:S05]  /*4590*/  BSYNC B0 ;  /* 0x0000000000007941 */ /* 0x000fea0003800000 */
.L_x_135:
        /* <DEDUP_REMOVED lines=12> */
.L_x_138:
[----:B------:R-:W-:Y:S05]  /*4660*/  BSYNC B0 ;  /* 0x0000000000007941 */ /* 0x000fea0003800000 */
.L_x_137:
        /* <DEDUP_REMOVED lines=12> */
.L_x_140:
[----:B------:R-:W-:Y:S05]  /*4730*/  BSYNC B0 ;  /* 0x0000000000007941 */ /* 0x000fea0003800000 */
.L_x_139:
        /* <DEDUP_REMOVED lines=9> */
.L_x_142:
[----:B------:R-:W-:Y:S05]  /*47d0*/  BSYNC B0 ;  /* 0x0000000000007941 */ /* 0x000fea0003800000 */
.L_x_141:
[----:B-----5:R-:W-:Y:S01]  /*47e0*/  HADD2.F32 R3, -RZ, R56.H0_H0 ;  /* 0x20000038ff037230 */ /* 0x020fe20000004100 */
[----:B------:R-:W-:Y:S01]  /*47f0*/  ISETP.GT.AND P0, PT, R16, 0x48, P0 ;  /* 0x000000481000780c */ /* 0x000fe20000704270 */
[----:B0-----:R-:W-:Y:S01]  /*4800*/  @P1 IMAD.MOV.U32 R2, RZ, RZ, R18 ;  /* 0x000000ffff021224 */ /* 0x001fe200078e0012 */
        /* <DEDUP_REMOVED lines=9> */
.L_x_144:
[----:B------:R-:W-:Y:S05]  /*48a0*/  BSYNC B0 ;  /* 0x0000000000007941 */ /* 0x000fea0003800000 */
.L_x_143:
[----:B0----5:R-:W-:-:S05]  /*48b0*/  HADD2.F32 R3, -RZ, R56.H0_H0 ;  /* 0x20000038ff037230 */ /* 0x021fca0000004100 */
[----:B------:R-:W-:-:S04]  /*48c0*/  FMUL R14, R3, R14 ;  /* 0x0000000e030e7220 */ /* 0x000fc80000400000 */
[----:B------:R-:W-:Y:S01]  /*48d0*/  FFMA R14, R55, R0, R14 ;  /* 0x00000000370e7223 */ /* 0x000fe2000000000e */
[----:B------:R-:W-:Y:S06]  /*48e0*/  @!P0 EXIT ;  /* 0x000000000000894d */ /* 0x000fec0003800000 */
[----:B------:R-:W-:-:S05]  /*48f0*/  F2FP.F16.F32.PACK_AB R14, RZ, R14 ;  /* 0x0000000eff0e723e */ /* 0x000fca00000000ff */
[----:B------:R-:W-:Y:S01]  /*4900*/  STG.E.U16 desc[UR12][R18.64+0x72], R14 ;  /* 0x0000720e12007986 */ /* 0x000fe2000c10150c */
[----:B------:R-:W-:Y:S05]  /*4910*/  EXIT ;  /* 0x000000000000794d */ /* 0x000fea0003800000 */
.L_x_22:
[----:B------:R-:W-:Y:S01]  /*4920*/  ULDC.64 UR4, c[0x0][0x5c8] ;  /* 0x0001720000047ab9 */ /* 0x000fe20000000a00 */
[-C--:B------:R-:W-:Y:S01]  /*4930*/  FMUL R56, R56, R0.reuse ;  /* 0x0000000038387220 */ /* 0x080fe20000400000 */
[----:B------:R-:W-:Y:S01]  /*4940*/  LEA R2, P1, R10, UR4, 0x1 ;  /* 0x000000040a027c11 */ /* 0x000fe2000f8208ff */
[----:B------:R-:W-:Y:S01]  /*4950*/  IMAD.SHL.U32 R7, R20, 0x2, RZ ;  /* 0x0000000214077824 */ /* 0x000fe200078e00ff */
[----:B------:R-:W-:Y:S01]  /*4960*/  ISETP.GT.AND P6, PT, R15, 0x1, PT ;  /* 0x000000010f00780c */ /* 0x000fe20003fc4270 */
[----:B------:R-:W-:Y:S01]  /*4970*/  FMUL R57, R57, R0 ;  /* 0x0000000039397220 */ /* 0x000fe20000400000 */
[----:B------:R-:W-:Y:S01]  /*4980*/  F2FP.F16.F32.PACK_AB R56, RZ, R56 ;  /* 0x00000038ff38723e */ /* 0x000fe200000000ff */
[-C--:B------:R-:W-:Y:S01]  /*4990*/  FMUL R58, R58, R0.reuse ;  /* 0x000000003a3a7220 */ /* 0x080fe20000400000 */
[----:B------:R-:W-:Y:S01]  /*49a0*/  LEA.HI.X R3, R10, UR5, R13, 0x1, P1 ;  /* 0x000000050a037c11 */ /* 0x000fe200088f0c0d */
[-C--:B------:R-:W-:Y:S01]  /*49b0*/  FMUL R59, R59, R0.reuse ;  /* 0x000000003b3b7220 */ /* 0x080fe20000400000 */
[----:B------:R-:W-:Y:S01]  /*49c0*/  ISETP.GT.AND P2, PT, R15, RZ, PT ;  /* 0x000000ff0f00720c */ /* 0x000fe20003f44270 */
[-C--:B------:R-:W-:Y:S01]  /*49d0*/  FMUL R60, R60, R0.reuse ;  /* 0x000000003c3c7220 */ /* 0x080fe20000400000 */
[C---:B------:R-:W-:Y:S01]  /*49e0*/  ISETP.GT.AND P1, PT, R16.reuse, RZ, P6 ;  /* 0x000000ff1000720c */ /* 0x040fe20003724270 */
[----:B------:R-:W-:Y:S01]  /*49f0*/  @P0 STG.E.U16 desc[UR12][R2.64], R56 ;  /* 0x0000003802000986 */ /* 0x000fe2000c10150c */
[----:B------:R-:W-:Y:S01]  /*4a00*/  ISETP.GT.AND P0, PT, R16, 0x8, P2 ;  /* 0x000000081000780c */ /* 0x000fe20001704270 */
[-C--:B------:R-:W-:Y:S01]  /*4a10*/  FMUL R61, R61, R0.reuse ;  /* 0x000000003d3d7220 */ /* 0x080fe20000400000 */
[----:B------:R-:W-:Y:S01]  /*4a20*/  SHF.L.U64.HI R19, R20, 0x1, R19 ;  /* 0x0000000114137819 */ /* 0x000fe20000010213 */
[----:B------:R-:W-:Y:S01]  /*4a30*/  FMUL R62, R62, R0 ;  /* 0x000000003e3e7220 */ /* 0x000fe20000400000 */
[----:B------:R-:W-:Y:S01]  /*4a40*/  IADD3 R4, P3, R7, R2, RZ ;  /* 0x0000000207047210 */ /* 0x000fe20007f7e0ff */
[-C--:B------:R-:W-:Y:S01]  /*4a50*/  FMUL R63, R63, R0.reuse ;  /* 0x000000003f3f7220 */ /* 0x080fe20000400000 */
[----:B------:R-:W-:Y:S01]  /*4a60*/  F2FP.F16.F32.PACK_AB R57, RZ, R57 ;  /* 0x00000039ff39723e */ /* 0x000fe200000000ff */
[----:B------:R-:W-:Y:S01]  /*4a70*/  FMUL R64, R64, R0 ;  /* 0x0000000040407220 */ /* 0x000fe20000400000 */
[----:B------:R-:W-:Y:S01]  /*4a80*/  F2FP.F16.F32.PACK_AB R58, RZ, R58 ;  /* 0x0000003aff3a723e */ /* 0x000fe200000000ff */
[----:B------:R-:W-:Y:S01]  /*4a90*/  IMAD.X R5, R19, 0x1, R3, P3 ;  /* 0x0000000113057824 */ /* 0x000fe200018e0603 */
[C---:B------:R-:W-:Y:S01]  /*4aa0*/  ISETP.GT.AND P5, PT, R15.reuse, 0x8, PT ;  /* 0x000000080f00780c */ /* 0x040fe20003fa4270 */
[----:B------:R-:W-:Y:S01]  /*4ab0*/  @P1 STG.E.U16 desc[UR12][R2.64+0x2], R57 ;  /* 0x0000023902001986 */ /* 0x000fe2000c10150c */
[----:B------:R-:W-:Y:S01]  /*4ac0*/  ISETP.GT.AND P4, PT, R15, 0x9, PT ;  /* 0x000000090f00780c */ /* 0x000fe20003f84270 */
[-C--:B------:R-:W-:Y:S01]  /*4ad0*/  FMUL R65, R65, R0.reuse ;  /* 0x0000000041417220 */ /* 0x080fe20000400000 */
[C---:B------:R-:W-:Y:S01]  /*4ae0*/  ISETP.GT.AND P2, PT, R16.reuse, 0x8, P6 ;  /* 0x000000081000780c */ /* 0x040fe20003744270 */
[----:B------:R-:W-:Y:S01]  /*4af0*/  @P0 STG.E.U16 desc[UR12][R4.64], R58 ;  /* 0x0000003a04000986 */ /* 0x000fe2000c10150c */
[----:B------:R-:W-:Y:S01]  /*4b00*/  ISETP.GT.AND P0, PT, R16, RZ, P5 ;  /* 0x000000ff1000720c */ /* 0x000fe20002f04270 */
[-C--:B------:R-:W-:Y:S01]  /*4b10*/  FMUL R66, R66, R0.reuse ;  /* 0x0000000042427220 */ /* 0x080fe20000400000 */
[----:B------:R-:W-:Y:S01]  /*4b20*/  ISETP.GT.AND P1, PT, R16, RZ, P4 ;  /* 0x000000ff1000720c */ /* 0x000fe20002724270 */
[-C--:B------:R-:W-:Y:S01]  /*4b30*/  FMUL R67, R67, R0.reuse ;  /* 0x0000000043437220 */ /* 0x080fe20000400000 */
[----:B------:R-:W-:Y:S01]  /*4b40*/  F2FP.F16.F32.PACK_AB R59, RZ, R59 ;  /* 0x0000003bff3b723e */ /* 0x000fe200000000ff */
[----:B------:R-:W-:Y:S01]  /*4b50*/  FMUL R68, R68, R0 ;  /* 0x0000000044447220 */ /* 0x000fe20000400000 */
[----:B------:R-:W-:Y:S01]  /*4b60*/  F2FP.F16.F32.PACK_AB R60, RZ, R60 ;  /* 0x0000003cff3c723e */ /* 0x000fe200000000ff */
[-C--:B------:R-:W-:Y:S01]  /*4b70*/  FMUL R69, R69, R0.reuse ;  /* 0x0000000045457220 */ /* 0x080fe20000400000 */
[----:B------:R-:W-:Y:S01]  /*4b80*/  F2FP.F16.F32.PACK_AB R61, RZ, R61 ;  /* 0x0000003dff3d723e */ /* 0x000fe200000000ff */
[-C--:B------:R-:W-:Y:S01]  /*4b90*/  FMUL R70, R70, R0.reuse ;  /* 0x0000000046467220 */ /* 0x080fe20000400000 */
[C---:B------:R-:W-:Y:S01]  /*4ba0*/  SHF.L.U64.HI R9, R17.reuse, 0x1, R18 ;  /* 0x0000000111097819 */ /* 0x040fe20000010212 */
[----:B------:R-:W-:Y:S01]  /*4bb0*/  IMAD.SHL.U32 R17, R17, 0x2, RZ ;  /* 0x0000000211117824 */ /* 0x000fe200078e00ff */
[----:B------:R-:W-:Y:S01]  /*4bc0*/  @P2 STG.E.U16 desc[UR12][R4.64+0x2], R59 ;  /* 0x0000023b04002986 */ /* 0x000fe2000c10150c */
[----:B------:R-:W-:Y:S01]  /*4bd0*/  ISETP.GT.AND P2, PT, R16, 0x8, P5 ;  /* 0x000000081000780c */ /* 0x000fe20002f44270 */
[----:B------:R-:W-:Y:S01]  /*4be0*/  FMUL R71, R71, R0 ;  /* 0x0000000047477220 */ /* 0x000fe20000400000 */
[----:B------:R-:W-:Y:S01]  /*4bf0*/  ISETP.GT.AND P3, PT, R15, 0x10, PT ;  /* 0x000000100f00780c */ /* 0x000fe20003f64270 */
[----:B------:R-:W-:Y:S01]  /*4c00*/  @P0 STG.E.U16 desc[UR12][R2.64+0x10], R60 ;  /* 0x0000103c02000986 */ /* 0x000fe2000c10150c */
[----:B------:R-:W-:Y:S01]  /*4c10*/  F2FP.F16.F32.PACK_AB R62, RZ, R62 ;  /* 0x0000003eff3e723e */ /* 0x000fe200000000ff */
[----:B------:R-:W-:Y:S01]  /*4c20*/  FMUL R72, R72, R0 ;  /* 0x0000000048487220 */ /* 0x000fe20000400000 */
[----:B------:R-:W-:Y:S01]  /*4c30*/  F2FP.F16.F32.PACK_AB R63, RZ, R63 ;  /* 0x0000003fff3f723e */ /* 0x000fe200000000ff */
[----:B------:R-:W-:Y:S01]  /*4c40*/  @P1 STG.E.U16 desc[UR12][R2.64+0x12], R61 ;  /* 0x0000123d02001986 */ /* 0x000fe2000c10150c */
[----:B------:R-:W-:Y:S01]  /*4c50*/  IADD3 R6, P0, P1, R17, R2, R7 ;  /* 0x0000000211067210 */ /* 0x000fe2000791e007 */
[----:B------:R-:W-:Y:S01]  /*4c60*/  FMUL R73, R73, R0 ;  /* 0x0000000049497220 */ /* 0x000fe20000400000 */
[----:B------:R-:W-:Y:S01]  /*4c70*/  F2FP.F16.F32.PACK_AB R64, RZ, R64 ;  /* 0x00000040ff40723e */ /* 0x000fe200000000ff */
[-C--:B------:R-:W-:Y:S01]  /*4c80*/  FMUL R74, R74, R0.reuse ;  /* 0x000000004a4a7220 */ /* 0x080fe20000400000 */
[----:B------:R-:W-:Y:S01]  /*4c90*/  IADD3.X R7, R9, R3, R19, P0, P1 ;  /* 0x0000000309077210 */ /* 0x000fe200007e2413 */
[----:B------:R-:W-:Y:S01]  /*4ca0*/  @P2 STG.E.U16 desc[UR12][R4.64+0x10], R62 ;  /* 0x0000103e04002986 */ /* 0x000fe2000c10150c */
[C---:B------:R-:W-:Y:S01]  /*4cb0*/  ISETP.GT.AND P1, PT, R16.reuse, 0x8, P4 ;  /* 0x000000081000780c */ /* 0x040fe20002724270 */
[-C--:B------:R-:W-:Y:S01]  /*4cc0*/  FMUL R75, R75, R0.reuse ;  /* 0x000000004b4b7220 */ /* 0x080fe20000400000 */
[----:B------:R-:W-:Y:S01]  /*4cd0*/  ISETP.GT.AND P0, PT, R16, RZ, P3 ;  /* 0x000000ff1000720c */ /* 0x000fe20001f04270 */
[-C--:B------:R-:W-:Y:S01]  /*4ce0*/  FMUL R76, R76, R0.reuse ;  /* 0x000000004c4c7220 */ /* 0x080fe20000400000 */
[----:B------:R-:W-:Y:S01]  /*4cf0*/  ISETP.GT.AND P2, PT, R15, 0x11, PT ;  /* 0x000000110f00780c */ /* 0x000fe20003f44270 */
[-C--:B------:R-:W-:Y:S01]  /*4d00*/  FMUL R77, R77, R0.reuse ;  /* 0x000000004d4d7220 */ /* 0x080fe20000400000 */
[----:B------:R-:W-:Y:S01]  /*4d10*/  F2FP.F16.F32.PACK_AB R65, RZ, R65 ;  /* 0x00000041ff41723e */ /* 0x000fe200000000ff */
[----:B------:R-:W-:Y:S01]  /*4d20*/  FMUL R78, R78, R0 ;  /* 0x000000004e4e7220 */ /* 0x000fe20000400000 */
[----:B------:R-:W-:Y:S01]  /*4d30*/  F2FP.F16.F32.PACK_AB R66, RZ, R66 ;  /* 0x00000042ff42723e */ /* 0x000fe200000000ff */
[-C--:B------:R-:W-:Y:S01]  /*4d40*/  FMUL R79, R79, R0.reuse ;  /* 0x000000004f4f7220 */ /* 0x080fe20000400000 */
[----:B------:R-:W-:Y:S01]  /*4d50*/  F2FP.F16.F32.PACK_AB R67, RZ, R67 ;  /* 0x00000043ff43723e */ /* 0x000fe200000000ff */
[----:B------:R-:W-:Y:S01]  /*4d60*/  FMUL R80, R80, R0 ;  /* 0x0000000050507220 */ /* 0x000fe20000400000 */
[----:B------:R-:W-:Y:S01]  /*4d70*/  F2FP.F16.F32.PACK_AB R68, RZ, R68 ;  /* 0x00000044ff44723e */ /* 0x000fe200000000ff */
[----:B------:R-:W-:Y:S01]  /*4d80*/  @P1 STG.E.U16 desc[UR12][R4.64+0x12], R63 ;  /* 0x0000123f04001986 */ /* 0x000fe2000c10150c */
[----:B------:R-:W-:Y:S01]  /*4d90*/  ISETP.GT.AND P1, PT, R15, 0x19, PT ;  /* 0x000000190f00780c */ /* 0x000fe20003f24270 */
[-C--:B------:R-:W-:Y:S01]  /*4da0*/  FMUL R81, R81, R0.reuse ;  /* 0x0000000051517220 */ /* 0x080fe20000400000 */
[----:B------:R-:W-:Y:S01]  /*4db0*/  F2FP.F16.F32.PACK_AB R69, RZ, R69 ;  /* 0x00000045ff45723e */ /* 0x000fe200000000ff */
[----:B------:R-:W-:Y:S01]  /*4dc0*/  @P0 STG.E.U16 desc[UR12][R2.64+0x20], R64 ;  /* 0x0000204002000986 */ /* 0x000fe2000c10150c */
[----:B------:R-:W-:Y:S01]  /*4dd0*/  ISETP.GT.AND P0, PT, R16, RZ, P2 ;  /* 0x000000ff1000720c */ /* 0x000fe20001704270 */
[----:B------:R-:W-:Y:S01]  /*4de0*/  FMUL R82, R82, R0 ;  /* 0x0000000052527220 */ /* 0x000fe20000400000 */
[----:B------:R-:W-:Y:S01]  /*4df0*/  F2FP.F16.F32.PACK_AB R70, RZ, R70 ;  /* 0x00000046ff46723e */ /* 0x000fe200000000ff */
        /* <DEDUP_REMOVED lines=10> */
[----:B------:R-:W-:Y:S01]  /*4ea0*/  @P0 STG.E.U16 desc[UR12][R2.64+0x22], R65 ;  /* 0x0000224102000986 */ /* 0x000fe2000c10150c */
[----:B------:R-:W-:Y:S01]  /*4eb0*/  ISETP.GT.AND P0, PT, R16, 0x8, P3 ;  /* 0x000000081000780c */ /* 0x000fe20001f04270 */
[-C--:B------:R-:W-:Y:S01]  /*4ec0*/  FMUL R24, R24, R0.reuse ;  /* 0x0000000018187220 */ /* 0x080fe20000400000 */
[----:B------:R-:W-:Y:S01]  /*4ed0*/  ISETP.GT.AND P5, PT, R15, 0x28, PT ;  /* 0x000000280f00780c */ /* 0x000fe20003fa4270 */
        /* <DEDUP_REMOVED lines=8> */
[-C--:B------:R-:W-:Y:S01]  /*4f60*/  FMUL R29, R29, R0.reuse ;  /* 0x000000001d1d7220 */ /* 0x080fe20000400000 */
[C---:B------:R-:W-:Y:S01]  /*4f70*/  ISETP.GT.AND P4, PT, R15.reuse, 0x30, PT ;  /* 0x000000300f00780c */ /* 0x040fe20003f84270 */
[----:B------:R-:W-:Y:S01]  /*4f80*/  @P0 STG.E.U16 desc[UR12][R4.64+0x20], R66 ;  /* 0x0000204204000986 */ /* 0x000fe2000c10150c */
[----:B------:R-:W-:Y:S01]  /*4f90*/  ISETP.GT.AND P0, PT, R16, 0x8, P2 ;  /* 0x000000081000780c */ /* 0x000fe20001704270 */
[-C--:B------:R-:W-:Y:S01]  /*4fa0*/  FMUL R30, R30, R0.reuse ;  /* 0x000000001e1e7220 */ /* 0x080fe20000400000 */
[----:B------:R-:W-:Y:S01]  /*4fb0*/  ISETP.GT.AND P2, PT, R15, 0x18, PT ;  /* 0x000000180f00780c */ /* 0x000fe20003f44270 */
[----:B------:R-:W-:Y:S01]  /*4fc0*/  FMUL R31, R31, R0 ;  /* 0x000000001f1f7220 */ /* 0x000fe20000400000 */
[----:B------:R-:W-:Y:S01]  /*4fd0*/  F2FP.F16.F32.PACK_AB R80, RZ, R80 ;  /* 0x00000050ff50723e */ /* 0x000fe200000000ff */
        /* <DEDUP_REMOVED lines=8> */
[----:B------:R-:W-:Y:S01]  /*5060*/  @P0 STG.E.U16 desc[UR12][R4.64+0x22], R67 ;  /* 0x0000224304000986 */ /* 0x000fe2000c10150c */
[----:B------:R-:W-:Y:S01]  /*5070*/  ISETP.GT.AND P0, PT, R16, RZ, P2 ;  /* 0x000000ff1000720c */ /* 0x000fe20001704270 */
[----:B------:R-:W-:Y:S01]  /*5080*/  FMUL R36, R36, R0 ;  /* 0x0000000024247220 */ /* 0x000fe20000400000 */
[----:B------:R-:W-:Y:S01]  /*5090*/  F2FP.F16.F32.PACK_AB R84, RZ, R84 ;  /* 0x00000054ff54723e */ /* 0x000fe200000000ff */
[-C--:B------:R-:W-:Y:S01]  /*50a0*/  FMUL R37, R37, R0.reuse ;  /* 0x0000000025257220 */ /* 0x080fe20000400000 */
[----:B------:R-:W-:Y:S01]  /*50b0*/  P2R R12, PR, RZ, 0x20 ;  /* 0x00000020ff0c7803 */ /* 0x000fe20000000000 */
        /* <DEDUP_REMOVED lines=9> */
[----:B------:R-:W-:Y:S01]  /*5150*/  ISETP.GT.AND P0, PT, R16, RZ, P1 ;  /* 0x000000ff1000720c */ /* 0x000fe20000f04270 */
        /* <DEDUP_REMOVED lines=13> */
[----:B------:R-:W-:Y:S01]  /*5230*/  ISETP.GT.AND P0, PT, R16, 0x8, P2 ;  /* 0x000000081000780c */ /* 0x000fe20001704270 */
        /* <DEDUP_REMOVED lines=17> */
[----:B------:R-:W-:-:S02]  /*5350*/  F2FP.F16.F32.PACK_AB R36, RZ, R36 ;  /* 0x00000024ff24723e */ /* 0x000fc400000000ff */
[----:B------:R-:W-:Y:S02]  /*5360*/  F2FP.F16.F32.PACK_AB R37, RZ, R37 ;  /* 0x00000025ff25723e */ /* 0x000fe400000000ff */
[----:B------:R-:W-:Y:S02]  /*5370*/  F2FP.F16.F32.PACK_AB R38, RZ, R38 ;  /* 0x00000026ff26723e */ /* 0x000fe400000000ff */
[----:B------:R-:W-:Y:S02]  /*5380*/  F2FP.F16.F32.PACK_AB R39, RZ, R39 ;  /* 0x00000027ff27723e */ /* 0x000fe400000000ff */
[----:B------:R-:W-:Y:S01]  /*5390*/  F2FP.F16.F32.PACK_AB R40, RZ, R40 ;  /* 0x00000028ff28723e */ /* 0x000fe200000000ff */
[----:B------:R-:W-:Y:S01]  /*53a0*/  @P0 STG.E.U16 desc[UR12][R4.64+0x32], R71 ;  /* 0x0000324704000986 */ /* 0x000fe2000c10150c */
[----:B------:R-:W-:Y:S02]  /*53b0*/  ISETP.GT.AND P0, PT, R16, RZ, P2 ;  /* 0x000000ff1000720c */ /* 0x000fe40001704270 */
[----:B------:R-:W-:-:S02]  /*53c0*/  F2FP.F16.F32.PACK_AB R41, RZ, R41 ;  /* 0x00000029ff29723e */ /* 0x000fc400000000ff */
[----:B------:R-:W-:Y:S02]  /*53d0*/  F2FP.F16.F32.PACK_AB R42, RZ, R42 ;  /* 0x0000002aff2a723e */ /* 0x000fe400000000ff */
[----:B------:R-:W-:Y:S02]  /*53e0*/  F2FP.F16.F32.PACK_AB R43, RZ, R43 ;  /* 0x0000002bff2b723e */ /* 0x000fe400000000ff */
[----:B------:R-:W-:Y:S02]  /*53f0*/  F2FP.F16.F32.PACK_AB R44, RZ, R44 ;  /* 0x0000002cff2c723e */ /* 0x000fe400000000ff */
[----:B------:R-:W-:Y:S02]  /*5400*/  F2FP.F16.F32.PACK_AB R45, RZ, R45 ;  /* 0x0000002dff2d723e */ /* 0x000fe400000000ff */
[----:B------:R-:W-:Y:S01]  /*5410*/  F2FP.F16.F32.PACK_AB R46, RZ, R46 ;  /* 0x0000002eff2e723e */ /* 0x000fe200000000ff */
[----:B------:R-:W-:Y:S01]  /*5420*/  @P0 STG.E.U16 desc[UR12][R2.64+0x40], R72 ;  /* 0x0000404802000986 */ /* 0x000fe2000c10150c */
[----:B------:R-:W-:-:S02]  /*5430*/  ISETP.GT.AND P0, PT, R16, RZ, P1 ;  /* 0x000000ff1000720c */ /* 0x000fc40000f04270 */
[----:B------:R-:W-:Y:S02]  /*5440*/  F2FP.F16.F32.PACK_AB R47, RZ, R47 ;  /* 0x0000002fff2f723e */ /* 0x000fe400000000ff */
[----:B------:R-:W-:Y:S02]  /*5450*/  F2FP.F16.F32.PACK_AB R48, RZ, R48 ;  /* 0x00000030ff30723e */ /* 0x000fe400000000ff */
[----:B------:R-:W-:Y:S02]  /*5460*/  F2FP.F16.F32.PACK_AB R49, RZ, R49 ;  /* 0x00000031ff31723e */ /* 0x000fe400000000ff */
[----:B------:R-:W-:Y:S02]  /*5470*/  F2FP.F16.F32.PACK_AB R50, RZ, R50 ;  /* 0x00000032ff32723e */ /* 0x000fe400000000ff */
[----:B------:R-:W-:Y:S02]  /*5480*/  F2FP.F16.F32.PACK_AB R51, RZ, R51 ;  /* 0x00000033ff33723e */ /* 0x000fe400000000ff */
[----:B------:R-:W-:Y:S01]  /*5490*/  F2FP.F16.F32.PACK_AB R52, RZ, R52 ;  /* 0x00000034ff34723e */ /* 0x000fe200000000ff */
[----:B------:R-:W-:Y:S01]  /*54a0*/  @P0 STG.E.U16 desc[UR12][R2.64+0x42], R73 ;  /* 0x0000424902000986 */ /* 0x000fe2000c10150c */
[----:B------:R-:W-:-:S02]  /*54b0*/  ISETP.GT.AND P0, PT, R16, 0x8, P2 ;  /* 0x000000081000780c */ /* 0x000fc40001704270 */
[----:B------:R-:W-:Y:S02]  /*54c0*/  ISETP.GT.AND P2, PT, R15, 0x38, PT ;  /* 0x000000380f00780c */ /* 0x000fe40003f44270 */
[----:B------:R-:W-:Y:S02]  /*54d0*/  F2FP.F16.F32.PACK_AB R53, RZ, R53 ;  /* 0x00000035ff35723e */ /* 0x000fe400000000ff */
[----:B------:R-:W-:-:S07]  /*54e0*/  F2FP.F16.F32.PACK_AB R54, RZ, R54 ;  /* 0x00000036ff36723e */ /* 0x000fce00000000ff */
[----:B------:R-:W-:Y:S01]  /*54f0*/  @P0 STG.E.U16 desc[UR12][R4.64+0x40], R74 ;  /* 0x0000404a04000986 */ /* 0x000fe2000c10150c */
[----:B------:R-:W-:-:S13]  /*5500*/  ISETP.GT.AND P0, PT, R16, 0x8, P1 ;  /* 0x000000081000780c */ /* 0x000fda0000f04270 */
[----:B------:R-:W-:Y:S01]  /*5510*/  @P0 STG.E.U16 desc[UR12][R4.64+0x42], R75 ;  /* 0x0000424b04000986 */ /* 0x000fe2000c10150c */
[----:B------:R-:W-:-:S13]  /*5520*/  ISETP.GT.AND P0, PT, R16, RZ, P5 ;  /* 0x000000ff1000720c */ /* 0x000fda0002f04270 */
[----:B------:R-:W-:Y:S01]  /*5530*/  @P0 STG.E.U16 desc[UR12][R2.64+0x50], R76 ;  /* 0x0000504c02000986 */ /* 0x000fe2000c10150c */
[----:B------:R-:W-:-:S04]  /*5540*/  ISETP.GT.AND P0, PT, R15, 0x29, PT ;  /* 0x000000290f00780c */ /* 0x000fc80003f04270 */
[----:B------:R-:W-:Y:S02]  /*5550*/  ISETP.GT.AND P1, PT, R16, RZ, P0 ;  /* 0x000000ff1000720c */ /* 0x000fe40000724270 */
[----:B------:R-:W-:-:S11]  /*5560*/  P2R R13, PR, RZ, 0x1 ;  /* 0x00000001ff0d7803 */ /* 0x000fd60000000000 */
[----:B------:R-:W-:Y:S01]  /*5570*/  @P1 STG.E.U16 desc[UR12][R2.64+0x52], R77 ;  /* 0x0000524d02001986 */ /* 0x000fe2000c10150c */
[----:B------:R-:W-:-:S13]  /*5580*/  ISETP.GT.AND P1, PT, R16, 0x8, P5 ;  /* 0x000000081000780c */ /* 0x000fda0002f24270 */
[----:B------:R-:W-:Y:S01]  /*5590*/  @P1 STG.E.U16 desc[UR12][R4.64+0x50], R78 ;  /* 0x0000504e04001986 */ /* 0x000fe2000c10150c */
[C---:B------:R-:W-:Y:S02]  /*55a0*/  ISETP.GT.AND P1, PT, R16.reuse, 0x8, P0 ;  /* 0x000000081000780c */ /* 0x040fe40000724270 */
[----:B------:R-:W-:-:S11]  /*55b0*/  ISETP.GT.AND P0, PT, R16, 0x8, P2 ;  /* 0x000000081000780c */ /* 0x000fd60001704270 */
[----:B------:R-:W-:Y:S01]  /*55c0*/  @P1 STG.E.U16 desc[UR12][R4.64+0x52], R79 ;  /* 0x0000524f04001986 */ /* 0x000fe2000c10150c */
[----:B------:R-:W-:-:S13]  /*55d0*/  ISETP.GT.AND P1, PT, R16, RZ, P4 ;  /* 0x000000ff1000720c */ /* 0x000fda0002724270 */
[----:B------:R-:W-:Y:S01]  /*55e0*/  @P1 STG.E.U16 desc[UR12][R2.64+0x60], R80 ;  /* 0x0000605002001986 */ /* 0x000fe2000c10150c */
[----:B------:R-:W-:-:S13]  /*55f0*/  ISETP.GT.AND P1, PT, R16, RZ, P3 ;  /* 0x000000ff1000720c */ /* 0x000fda0001f24270 */
[----:B------:R-:W-:Y:S01]  /*5600*/  @P1 STG.E.U16 desc[UR12][R2.64+0x62], R81 ;  /* 0x0000625102001986 */ /* 0x000fe2000c10150c */
[----:B------:R-:W-:-:S13]  /*5610*/  ISETP.GT.AND P1, PT, R16, 0x8, P4 ;  /* 0x000000081000780c */ /* 0x000fda0002724270 */
[----:B------:R-:W-:Y:S01]  /*5620*/  @P1 STG.E.U16 desc[UR12][R4.64+0x60], R82 ;  /* 0x0000605204001986 */ /* 0x000fe2000c10150c */
[----:B------:R-:W-:-:S13]  /*5630*/  ISETP.GT.AND P1, PT, R16, 0x8, P3 ;  /* 0x000000081000780c */ /* 0x000fda0001f24270 */
[----:B------:R-:W-:Y:S01]  /*5640*/  @P1 STG.E.U16 desc[UR12][R4.64+0x62], R83 ;  /* 0x0000625304001986 */ /* 0x000fe2000c10150c */
[----:B------:R-:W-:-:S05]  /*5650*/  IADD3 R10, P1, R17, R4, RZ ;  /* 0x00000004110a7210 */ /* 0x000fca0007f3e0ff */
[----:B------:R-:W-:Y:S01]  /*5660*/  IMAD.X R11, R9, 0x1, R5, P1 ;  /* 0x00000001090b7824 */ /* 0x000fe200008e0605 */
[----:B------:R-:W-:-:S13]  /*5670*/  ISETP.GT.AND P1, PT, R16, RZ, P2 ;  /* 0x000000ff1000720c */ /* 0x000fda0001724270 */
[----:B------:R-:W-:Y:S01]  /*5680*/  @P1 STG.E.U16 desc[UR12][R2.64+0x70], R84 ;  /* 0x0000705402001986 */ /* 0x000fe2000c10150c */
[----:B------:R-:W-:-:S05]  /*5690*/  IADD3 R8, P1, R17, R2, RZ ;  /* 0x0000000211087210 */ /* 0x000fca0007f3e0ff */
[----:B------:R-:W-:Y:S01]  /*56a0*/  IMAD.X R9, R9, 0x1, R3, P1 ;  /* 0x0000000109097824 */ /* 0x000fe200008e0603 */
[----:B------:R-:W-:-:S04]  /*56b0*/  ISETP.GT.AND P1, PT, R15, 0x39, PT ;  /* 0x000000390f00780c */ /* 0x000fc80003f24270 */
[----:B------:R-:W-:-:S13]  /*56c0*/  ISETP.GT.AND P5, PT, R16, RZ, P1 ;  /* 0x000000ff1000720c */ /* 0x000fda0000fa4270 */
[----:B------:R0:W-:Y:S01]  /*56d0*/  @P5 STG.E.U16 desc[UR12][R2.64+0x72], R85 ;  /* 0x0000725502005986 */ /* 0x0001e2000c10150c */
[----:B------:R-:W-:-:S03]  /*56e0*/  ISETP.GT.AND P5, PT, R15, RZ, PT ;  /* 0x000000ff0f00720c */ /* 0x000fc60003fa4270 */
[----:B------:R-:W-:Y:S01]  /*56f0*/  @P0 STG.E.U16 desc[UR12][R4.64+0x70], R86 ;  /* 0x0000705604000986 */ /* 0x000fe2000c10150c */
[----:B------:R-:W-:-:S13]  /*5700*/  ISETP.GT.AND P0, PT, R16, 0x8, P1 ;  /* 0x000000081000780c */ /* 0x000fda0000f04270 */
[----:B------:R-:W-:Y:S01]  /*5710*/  @P0 STG.E.U16 desc[UR12][R4.64+0x72], R87 ;  /* 0x0000725704000986 */ /* 0x000fe2000c10150c */
[C---:B------:R-:W-:Y:S02]  /*5720*/  ISETP.GT.AND P0, PT, R16.reuse, 0x40, P5 ;  /* 0x000000401000780c */ /* 0x040fe40002f04270 */
[----:B------:R-:W-:-:S11]  /*5730*/  ISETP.GT.AND P5, PT, R16, 0x48, P5 ;  /* 0x000000481000780c */ /* 0x000fd60002fa4270 */
[----:B------:R-:W-:Y:S01]  /*5740*/  @P0 STG.E.U16 desc[UR12][R8.64], R24 ;  /* 0x0000001808000986 */ /* 0x000fe2000c10150c */
[C---:B------:R-:W-:Y:S02]  /*5750*/  ISETP.GT.AND P0, PT, R16.reuse, 0x40, P6 ;  /* 0x000000401000780c */ /* 0x040fe40003704270 */
[----:B------:R-:W-:-:S11]  /*5760*/  ISETP.GT.AND P6, PT, R16, 0x48, P6 ;  /* 0x000000481000780c */ /* 0x000fd600037c4270 */
[----:B0-----:R-:W-:Y:S02]  /*5770*/  @P0 IMAD.MOV.U32 R2, RZ, RZ, R8 ;  /* 0x000000ffff020224 */ /* 0x001fe400078e0008 */
[----:B------:R-:W-:-:S05]  /*5780*/  @P0 IMAD.MOV.U32 R3, RZ, RZ, R9 ;  /* 0x000000ffff030224 */ /* 0x000fca00078e0009 */
[----:B------:R0:W-:Y:S01]  /*5790*/  @P0 STG.E.U16 desc[UR12][R2.64+0x2], R25 ;  /* 0x0000021902000986 */ /* 0x0001e2000c10150c */
[----:B------:R-:W-:-:S03]  /*57a0*/  ISETP.NE.AND P0, PT, R13, RZ, PT ;  /* 0x000000ff0d00720c */ /* 0x000fc60003f05270 */
[----:B------:R-:W-:Y:S01]  /*57b0*/  @P5 STG.E.U16 desc[UR12][R10.64], R26 ;  /* 0x0000001a0a005986 */ /* 0x000fe2000c10150c */
[----:B------:R-:W-:-:S03]  /*57c0*/  ISETP.NE.AND P5, PT, R12, RZ, PT ;  /* 0x000000ff0c00720c */ /* 0x000fc60003fa5270 */
[----:B------:R-:W-:Y:S01]  /*57d0*/  @P6 STG.E.U16 desc[UR12][R10.64+0x2], R27 ;  /* 0x0000021b0a006986 */ /* 0x000fe2000c10150c */
[----:B------:R-:W-:-:S04]  /*57e0*/  ISETP.GT.AND P6, PT, R15, 0x8, PT ;  /* 0x000000080f00780c */ /* 0x000fc80003fc4270 */
[----:B------:R-:W-:-:S13]  /*57f0*/  ISETP.GT.AND P6, PT, R16, 0x40, P6 ;  /* 0x000000401000780c */ /* 0x000fda00037c4270 */
[----:B0-----:R-:W-:Y:S02]  /*5800*/  @P6 IMAD.MOV.U32 R2, RZ, RZ, R8 ;  /* 0x000000ffff026224 */ /* 0x001fe400078e0008 */
[----:B------:R-:W-:-:S05]  /*5810*/  @P6 IMAD.MOV.U32 R3, RZ, RZ, R9 ;  /* 0x000000ffff036224 */ /* 0x000fca00078e0009 */
[----:B------:R0:W-:Y:S01]  /*5820*/  @P6 STG.E.U16 desc[UR12][R2.64+0x10], R28 ;  /* 0x0000101c02006986 */ /* 0x0001e2000c10150c */
[----:B------:R-:W-:-:S04]  /*5830*/  ISETP.GT.AND P6, PT, R15, 0x9, PT ;  /* 0x000000090f00780c */ /* 0x000fc80003fc4270 */
[----:B------:R-:W-:-:S13]  /*5840*/  ISETP.GT.AND P6, PT, R16, 0x40, P6 ;  /* 0x000000401000780c */ /* 0x000fda00037c4270 */
[----:B0-----:R-:W-:Y:S02]  /*5850*/  @P6 IMAD.MOV.U32 R2, RZ, RZ, R8 ;  /* 0x000000ffff026224 */ /* 0x001fe400078e0008 */
[----:B------:R-:W-:-:S05]  /*5860*/  @P6 IMAD.MOV.U32 R3, RZ, RZ, R9 ;  /* 0x000000ffff036224 */ /* 0x000fca00078e0009 */
[----:B------:R0:W-:Y:S01]  /*5870*/  @P6 STG.E.U16 desc[UR12][R2.64+0x12], R29 ;  /* 0x0000121d02006986 */ /* 0x0001e2000c10150c */
[----:B------:R-:W-:-:S04]  /*5880*/  ISETP.GT.AND P6, PT, R15, 0x8, PT ;  /* 0x000000080f00780c */ /* 0x000fc80003fc4270 */
[----:B------:R-:W-:-:S13]  /*5890*/  ISETP.GT.AND P6, PT, R16, 0x48, P6 ;  /* 0x000000481000780c */ /* 0x000fda00037c4270 */
        /* <DEDUP_REMOVED lines=66> */
[C---:B------:R-:W-:Y:S02]  /*5cc0*/  ISETP.GT.AND P6, PT, R16.reuse, 0x40, P5 ;  /* 0x000000401000780c */ /* 0x040fe40002fc4270 */
[----:B------:R-:W-:-:S11]  /*5cd0*/  ISETP.GT.AND P5, PT, R16, 0x48, P5 ;  /* 0x000000481000780c */ /* 0x000fd60002fa4270 */
        /* <DEDUP_REMOVED lines=9> */
[----:B------:R-:W-:Y:S01]  /*5d70*/  ISETP.GT.AND P4, PT, R16, 0x48, P4 ;  /* 0x000000481000780c */ /* 0x000fe20002784270 */
        /* <DEDUP_REMOVED lines=17> */
[----:B------:R0:W-:Y:S02]  /*5e90*/  @P0 STG.E.U16 desc[UR12][R2.64+0x62], R49 ;  /* 0x0000623102000986 */ /* 0x0001e4000c10150c */
        /* <DEDUP_REMOVED lines=8> */
[----:B------:R0:W-:Y:S04]  /*5f20*/  @P6 STG.E.U16 desc[UR12][R2.64+0x70], R52 ;  /* 0x0000703402006986 */ /* 0x0001e8000c10150c */
[----:B------:R1:W-:Y:S01]  /*5f30*/  @P5 STG.E.U16 desc[UR12][R8.64+0x72], R53 ;  /* 0x0000723508005986 */ /* 0x0003e2000c10150c */
[----:B0-----:R-:W-:Y:S02]  /*5f40*/  @P2 IMAD.MOV.U32 R2, RZ, RZ, R6 ;  /* 0x000000ffff022224 */ /* 0x001fe400078e0006 */
[----:B------:R-:W-:-:S05]  /*5f50*/  @P2 IMAD.MOV.U32 R3, RZ, RZ, R7 ;  /* 0x000000ffff032224 */ /* 0x000fca00078e0007 */
[----:B------:R1:W-:Y:S01]  /*5f60*/  @P2 STG.E.U16 desc[UR12][R2.64+0x70], R54 ;  /* 0x0000703602002986 */ /* 0x0003e2000c10150c */
[----:B------:R-:W-:Y:S05]  /*5f70*/  @!P1 EXIT ;  /* 0x000000000000994d */ /* 0x000fea0003800000 */
[----:B------:R-:W-:-:S05]  /*5f80*/  F2FP.F16.F32.PACK_AB R0, RZ, R0 ;  /* 0x00000000ff00723e */ /* 0x000fca00000000ff */
[----:B------:R-:W-:Y:S01]  /*5f90*/  STG.E.U16 desc[UR12][R6.64+0x72], R0 ;  /* 0x0000720006007986 */ /* 0x000fe2000c10150c */
[----:B------:R-:W-:Y:S05]  /*5fa0*/  EXIT ;  /* 0x000000000000794d */ /* 0x000fea0003800000 */
.L_x_10:
[----:B------:R-:W-:-:S13]  /*5fb0*/  ISETP.NE.AND P0, PT, R6, RZ, PT ;  /* 0x000000ff0600720c */ /* 0x000fda0003f05270 */
[----:B------:R-:W-:Y:S05]  /*5fc0*/  @P0 EXIT ;  /* 0x000000000000094d */ /* 0x000fea0003800000 */
[----:B------:R-:W-:-:S13]  /*5fd0*/  ELECT P0, URZ, PT ;  /* 0x00000000003f782f */ /* 0x000fda0003800000 */
[----:B------:R-:W-:Y:S05]  /*5fe0*/  @!P0 BRA `(.L_x_145) ;  /* 0x0000000400c08947 */ /* 0x000fea0003800000 */
[----:B------:R-:W-:Y:S02]  /*5ff0*/  ISETP.GE.AND P0, PT, R3, 0x1, PT ;  /* 0x000000010300780c */ /* 0x000fe40003f06270 */
[----:B------:R-:W-:-:S04]  /*6000*/  SHF.R.S32.HI R7, RZ, 0x1f, R8 ;  /* 0x0000001fff077819 */ /* 0x000fc80000011408 */
[----:B------:R-:W-:-:S07]  /*6010*/  LEA.HI R7, R7, R8, RZ, 0x7 ;  /* 0x0000000807077211 */ /* 0x000fce00078f38ff */
[----:B------:R-:W-:Y:S05]  /*6020*/  @!P0 BRA `(.L_x_145) ;  /* 0x0000000400b08947 */ /* 0x000fea0003800000 */
[----:B------:R-:W0:Y:S01]  /*6030*/  S2R R4, SR_CTAID.X ;  /* 0x0000000000047919 */ /* 0x000e220000002500 */
[----:B------:R-:W-:Y:S01]  /*6040*/  LOP3.LUT R7, R7, 0xffffff80, RZ, 0xc0, !PT ;  /* 0xffffff8007077812 */ /* 0x000fe200078ec0ff */
[----:B------:R-:W-:Y:S01]  /*6050*/  ULDC UR4, c[0x0][0x384] ;  /* 0x0000e10000047ab9 */ /* 0x000fe20000000800 */
[----:B------:R-:W-:Y:S01]  /*6060*/  LOP3.LUT P0, RZ, R8, 0x1f, RZ, 0xc0, !PT ;  /* 0x0000001f08ff7812 */ /* 0x000fe2000780c0ff */
[----:B------:R-:W1:Y:S01]  /*6070*/  S2R R12, SR_CTAID.Y ;  /* 0x00000000000c7919 */ /* 0x000e620000002600 */
[----:B-----5:R-:W-:Y:S01]  /*6080*/  IMAD R0, R10, R11, RZ ;  /* 0x0000000b0a007224 */ /* 0x020fe200078e02ff */
[----:B------:R-:W-:Y:S01]  /*6090*/  ULDC UR5, c[0x0][0x388] ;  /* 0x0000e20000057ab9 */ /* 0x000fe20000000800 */
[----:B------:R-:W-:Y:S01]  /*60a0*/  IMAD.IADD R7, R8, 0x1, -R7 ;  /* 0x0000000108077824 */ /* 0x000fe200078e0a07 */
[----:B------:R-:W-:Y:S01]  /*60b0*/  LOP3.LUT R20, R2, 0x2, RZ, 0xfc, !PT ;  /* 0x0000000202147812 */ /* 0x000fe200078efcff */
[----:B------:R-:W-:Y:S01]  /*60c0*/  IMAD.MOV.U32 R6, RZ, RZ, RZ ;  /* 0x000000ffff067224 */ /* 0x000fe200078e00ff */
[----:B------:R-:W-:Y:S01]  /*60d0*/  CS2R R8, SRZ ;  /* 0x0000000000087805 */ /* 0x000fe2000001ff00 */
[----:B------:R-:W-:Y:S01]  /*60e0*/  IMAD.MOV.U32 R10, RZ, RZ, RZ ;  /* 0x000000ffff0a7224 */ /* 0x000fe200078e00ff */
[----:B------:R-:W-:Y:S01]  /*60f0*/  ISETP.NE.AND P1, PT, R7, RZ, PT ;  /* 0x000000ff0700720c */ /* 0x000fe20003f25270 */
[----:B------:R-:W-:Y:S01]  /*6100*/  IMAD R0, R5, R0, 0x1 ;  /* 0x0000000105007424 */ /* 0x000fe200078e0200 */
[----:B------:R-:W-:Y:S01]  /*6110*/  ISETP.NE.OR P0, PT, R7, RZ, !P0 ;  /* 0x000000ff0700720c */ /* 0x000fe20004705670 */
[----:B------:R-:W-:-:S02]  /*6120*/  IMAD.MOV.U32 R7, RZ, RZ, 0x1 ;  /* 0x00000001ff077424 */ /* 0x000fc400078e00ff */
[----:B0-----:R-:W-:-:S04]  /*6130*/  IMAD.SHL.U32 R18, R4, 0x80, RZ ;  /* 0x0000008004127824 */ /* 0x001fc800078e00ff */
[----:B------:R-:W-:-:S04]  /*6140*/  IMAD.HI.U32 R4, R18, UR4, RZ ;  /* 0x0000000412047c27 */ /* 0x000fc8000f8e00ff */
[----:B-1----:R-:W-:Y:S01]  /*6150*/  IMAD.SHL.U32 R19, R12, 0x40, RZ ;  /* 0x000000400c137824 */ /* 0x002fe200078e00ff */
[----:B------:R-:W-:-:S07]  /*6160*/  SHF.R.U32.HI R4, RZ, UR5, R4 ;  /* 0x00000005ff047c19 */ /* 0x000fce0008011604 */
.L_x_149:
[----:B------:R-:W0:Y:S01]  /*6170*/  S2R R12, SR_CgaCtaId ;  /* 0x00000000000c7919 */ /* 0x000e220000008800 */
[----:B------:R-:W-:-:S04]  /*6180*/  MOV R11, 0x400 ;  /* 0x00000400000b7802 */ /* 0x000fc80000000f00 */
[----:B0-----:R-:W-:Y:S02]  /*6190*/  LEA R21, R12, R11, 0x18 ;  /* 0x0000000b0c157211 */ /* 0x001fe400078ec0ff */
[----:B------:R-:W-:-:S03]  /*61a0*/  SHF.L.U32 R11, R7, 0x1f, RZ ;  /* 0x0000001f070b7819 */ /* 0x000fc600000006ff */
[----:B------:R-:W-:-:S07]  /*61b0*/  IMAD R12, R6, 0x8, R21 ;  /* 0x00000008060c7824 */ /* 0x000fce00078e0215 */
.L_x_146:
[----:B0-----:R0:W1:Y:S02]  /*61c0*/  SYNCS.PHASECHK.TRANS64.TRYWAIT P2, [R12+URZ+0x36048], R11 ;  /* 0x0360480b0c0075a7 */ /* 0x001064000804017f */
[----:B-1----:R-:W-:Y:S05]  /*61d0*/  @!P2 NANOSLEEP.SYNCS 0x989680 ;  /* 0x009896800000a95d */ /* 0x002fea0003900000 */
[----:B------:R-:W1:Y:S02]  /*61e0*/  @!P2 SYNCS.PHASECHK.TRANS64 P2, [R12+URZ+0x36048], R11 ;  /* 0x0360480b0c00a5a7 */ /* 0x000e64000804007f */
[----:B-1----:R-:W-:Y:S05]  /*61f0*/  @!P2 BRA `(.L_x_146) ;  /* 0xfffffffc00f0a947 */ /* 0x002fea000383ffff */
[----:B0-----:R-:W0:Y:S02]  /*6200*/  @!P1 LDC R11, c[0x0][0x500] ;  /* 0x00014000ff0b9b82 */ /* 0x001e240000000800 */
[----:B0-----:R0:W-:Y:S02]  /*6210*/  @!P1 SYNCS.ARRIVE.TRANS64 RZ, [R12+URZ+0x36000], R11 ;  /* 0x0360000b0cff99a7 */ /* 0x0011e4000800003f */
[----:B0-----:R-:W-:-:S04]  /*6220*/  PRMT R11, R20, 0x9910, RZ ;  /* 0x00009910140b7816 */ /* 0x001fc800000000ff */
[----:B------:R-:W-:-:S13]  /*6230*/  ISETP.NE.AND P2, PT, R11, 0x2, PT ;  /* 0x000000020b00780c */ /* 0x000fda0003f45270 */
[----:B------:R-:W-:Y:S05]  /*6240*/  @P2 BRA `(.L_x_147) ;  /* 0x0000000000042947 */ /* 0x000fea0003800000 */
[----:B------:R-:W-:Y:S01]  /*6250*/  BPT.TRAP 0x1 ;  /* 0x000000040000795c */ /* 0x000fe20000300000 */
.L_x_147:
[----:B------:R-:W-:Y:S05]  /*6260*/  @P0 BRA `(.L_x_148) ;  /* 0x0000000000040947 */ /* 0x000fea0003800000 */
[----:B------:R-:W-:Y:S01]  /*6270*/  BPT.TRAP 0x1 ;  /* 0x000000040000795c */ /* 0x000fe20000300000 */
.L_x_148:
[----:B------:R-:W0:Y:S01]  /*6280*/  LDC R13, c[0x0][0x380] ;  /* 0x0000e000ff0d7b82 */ /* 0x000e220000000800 */
[----:B------:R-:W-:Y:S01]  /*6290*/  R2UR UR4, R4 ;  /* 0x00000000040472ca */ /* 0x000fe200000e0000 */
[----:B------:R-:W-:Y:S01]  /*62a0*/  ULDC UR20, c[0x0][0x38c] ;  /* 0x0000e30000147ab9 */ /* 0x000fe20000000800 */
[----:B------:R-:W-:Y:S01]  /*62b0*/  R2UR UR5, R18 ;  /* 0x00000000120572ca */ /* 0x000fe200000e0000 */
[----:B------:R-:W-:Y:S01]  /*62c0*/  UISETP.NE.AND UP0, UPT, UR20, 0x1, UPT ;  /* 0x000000011400788c */ /* 0x000fe2000bf05270 */
[----:B------:R-:W-:Y:S01]  /*62d0*/  R2UR UR17, R12 ;  /* 0x000000000c1172ca */ /* 0x000fe200000e0000 */
[C---:B------:R-:W-:Y:S01]  /*62e0*/  VIADD R12, R10.reuse, 0x1 ;  /* 0x000000010a0c7836 */ /* 0x040fe20000000000 */
[----:B------:R-:W-:Y:S01]  /*62f0*/  R2UR UR18, R10 ;  /* 0x000000000a1272ca */ /* 0x000fe200000e0000 */
[----:B---3--:R-:W1:Y:S01]  /*6300*/  LDC.64 R14, c[0x0][0x3b8] ;  /* 0x0000ee00ff0e7b82 */ /* 0x008e620000000a00 */
[----:B------:R-:W-:Y:S01]  /*6310*/  R2UR UR9, R21 ;  /* 0x00000000150972ca */ /* 0x000fe200000e0000 */
[----:B------:R-:W-:Y:S01]  /*6320*/  VIADD R0, R0, 0xffffffff ;  /* 0xffffffff00007836 */ /* 0x000fe20000000000 */
[----:B------:R-:W-:Y:S01]  /*6330*/  R2UR UR16, R6 ;  /* 0x00000000061072ca */ /* 0x000fe200000e0000 */
[----:B------:R-:W-:Y:S01]  /*6340*/  ULDC.64 UR24, c[0x0][0x198] ;  /* 0x0000660000187ab9 */ /* 0x000fe20000000a00 */
[----:B------:R-:W-:Y:S01]  /*6350*/  R2UR UR12, R9 ;  /* 0x00000000090c72ca */ /* 0x000fe200000e0000 */
[----:B------:R-:W-:Y:S01]  /*6360*/  ULDC.64 UR14, c[0x0][0x3b0] ;  /* 0x0000ec00000e7ab9 */ /* 0x000fe20000000a00 */
[----:B------:R-:W-:Y:S01]  /*6370*/  @UP0 ULDC.64 UR10, c[0x0][0x390] ;  /* 0x0000e400000a0ab9 */ /* 0x000fe20000000a00 */
[----:B------:R-:W1:Y:S01]  /*6380*/  LDC.64 R16, c[0x0][0x3d8] ;  /* 0x0000f600ff107b82 */ /* 0x000e620000000a00 */
[----:B------:R-:W-:Y:S01]  /*6390*/  R2UR UR13, R8 ;  /* 0x00000000080d72ca */ /* 0x000fe200000e0000 */
[----:B------:R-:W-:Y:S01]  /*63a0*/  ULDC.64 UR22, c[0x0][0x3d0] ;  /* 0x0000f40000167ab9 */ /* 0x000fe20000000a00 */
[----:B------:R-:W-:Y:S01]  /*63b0*/  ISETP.GT.AND P5, PT, R0, 0x1, PT ;  /* 0x000000010000780c */ /* 0x000fe20003fa4270 */
[----:B------:R-:W-:-:S02]  /*63c0*/  USHF.L.U32 UR18, UR18, 0x6, URZ ;  /* 0x0000000612127899 */ /* 0x000fc4000800063f */
[----:B------:R-:W-:Y:S01]  /*63d0*/  UIADD3 UR17, UR17, 0x36000, URZ ;  /* 0x0003600011117890 */ /* 0x000fe2000fffe03f */
[----:B0-----:R-:W-:Y:S01]  /*63e0*/  ISETP.NE.AND P2, PT, R13, 0x1, PT ;  /* 0x000000010d00780c */ /* 0x001fe20003f45270 */
[----:B------:R-:W-:Y:S01]  /*63f0*/  ULEA UR16, UR16, UR9, 0xe ;  /* 0x0000000910107291 */ /* 0x000fe2000f8e703f */
[----:B------:R-:W-:Y:S01]  /*6400*/  UMOV UR26, 0x0 ;  /* 0x00000000001a7882 */ /* 0x000fe20000000000 */
[----:B------:R-:W-:-:S03]  /*6410*/  UMOV UR27, 0x10000000 ;  /* 0x10000000001b7882 */ /* 0x000fc60000000000 */
[----:B------:R-:W-:-:S07]  /*6420*/  UMOV UR9, UR17 ;  /* 0x0000001100097c82 */ /* 0x000fce0008000000 */
[----:B------:R-:W-:Y:S01]  /*6430*/  @P2 IMAD.U32 R11, RZ, RZ, UR4 ;  /* 0x00000004ff0b2e24 */ /* 0x000fe2000f8e00ff */
[----:B------:R-:W-:Y:S01]  /*6440*/  UIADD3 UR4, UP1, UR24, 0xf0, URZ ;  /* 0x000000f018047890 */ /* 0x000fe2000ff3e03f */
[----:B-1----:R-:W-:Y:S01]  /*6450*/  IMAD R10, R8, R15, R17 ;  /* 0x0000000f080a7224 */ /* 0x002fe200078e0211 */
[----:B------:R-:W-:Y:S02]  /*6460*/  UIADD3 UR24, UP2, UR24, 0x1f0, URZ ;  /* 0x000001f018187890 */ /* 0x000fe4000ff5e03f */
[----:B------:R-:W-:Y:S01]  /*6470*/  @P2 R2UR UR5, R11 ;  /* 0x000000000b0522ca */ /* 0x000fe200000e0000 */
[----:B------:R-:W-:Y:S01]  /*6480*/  IMAD R11, R6, 0x2000, R21 ;  /* 0x00002000060b7824 */ /* 0x000fe200078e0215 */
[----:B------:R-:W-:Y:S01]  /*6490*/  ISETP.NE.AND P2, PT, R12, R5, PT ;  /* 0x000000050c00720c */ /* 0x000fe20003f45270 */
[----:B------:R-:W-:-:S03]  /*64a0*/  VIADD R6, R6, 0x1 ;  /* 0x0000000106067836 */ /* 0x000fc60000000000 */
[----:B------:R-:W-:Y:S01]  /*64b0*/  R2UR UR8, R11 ;  /* 0x000000000b0872ca */ /* 0x000fe200000e0000 */
[----:B------:R-:W-:Y:S01]  /*64c0*/  IMAD R11, R9, R14, R16 ;  /* 0x0000000e090b7224 */ /* 0x000fe200078e0210 */
[C---:B------:R-:W-:Y:S01]  /*64d0*/  ISETP.NE.AND P4, PT, R6.reuse, 0x9, PT ;  /* 0x000000090600780c */ /* 0x040fe20003f85270 */
[----:B------:R-:W0:Y:S03]  /*64e0*/  LDC R14, c[0x0][0x3c8] ;  /* 0x0000f200ff0e7b82 */ /* 0x000e260000000800 */
[----:B------:R-:W-:Y:S01]  /*64f0*/  PRMT R10, R11, 0x40, R10 ;  /* 0x000000400b0a7816 */ /* 0x000fe2000000000a */
[----:B------:R-:W-:Y:S01]  /*6500*/  UIADD3 UR6, -UR5, URZ, URZ ;  /* 0x0000003f05067290 */ /* 0x000fe2000fffe13f */
[----:B------:R-:W-:Y:S01]  /*6510*/  VIADD R11, R9, 0x1 ;  /* 0x00000001090b7836 */ /* 0x000fe20000000000 */
[----:B------:R-:W-:Y:S01]  /*6520*/  UMOV UR21, UR5 ;  /* 0x0000000500157c82 */ /* 0x000fe20008000000 */
[----:B------:R-:W-:Y:S01]  /*6530*/  @P2 IMAD.MOV R11, RZ, RZ, R9 ;  /* 0x000000ffff0b2224 */ /* 0x000fe200078e0209 */
[----:B------:R-:W-:-:S02]  /*6540*/  SEL R6, R6, RZ, P4 ;  /* 0x000000ff06067207 */ /* 0x000fc40002000000 */
[----:B------:R-:W-:Y:S01]  /*6550*/  IMAD R13, R13, UR6, R18 ;  /* 0x000000060d0d7c24 */ /* 0x000fe2000f8e0212 */
[----:B------:R-:W-:Y:S01]  /*6560*/  UIMAD.WIDE.U32 UR6, UR5, UR10, URZ ;  /* 0x0000000a050672a5 */ /* 0x000fe2000f8e003f */
[----:B------:R-:W-:Y:S01]  /*6570*/  R2UR UR10, R19 ;  /* 0x00000000130a72ca */ /* 0x000fe200000e0000 */
[----:B------:R-:W-:Y:S02]  /*6580*/  UIADD3 UR8, UR8, 0x24000, URZ ;  /* 0x0002400008087890 */ /* 0x000fe4000fffe03f */
[----:B------:R-:W-:Y:S01]  /*6590*/  @UP0 USHF.R.U32.HI UR21, URZ, UR11, UR7 ;  /* 0x0000000b3f150299 */ /* 0x000fe20008011607 */
[----:B------:R-:W-:Y:S01]  /*65a0*/  R2UR UR19, R13 ;  /* 0x000000000d1372ca */ /* 0x000fe200000e0000 */
[----:B------:R-:W-:Y:S01]  /*65b0*/  VIADD R13, R8, 0x1 ;  /* 0x00000001080d7836 */ /* 0x000fe20000000000 */
[----:B------:R-:W-:Y:S01]  /*65c0*/  R2UR UR7, R10 ;  /* 0x000000000a0772ca */ /* 0x000fe200000e0000 */
[----:B------:R-:W-:Y:S01]  /*65d0*/  UIADD3 UR6, -UR21, URZ, URZ ;  /* 0x0000003f15067290 */ /* 0x000fe2000fffe13f */
[----:B------:R-:W-:Y:S01]  /*65e0*/  SEL R10, RZ, 0x1, P4 ;  /* 0x00000001ff0a7807 */ /* 0x000fe20002000000 */
[----:B------:R-:W-:-:S02]  /*65f0*/  UMOV UR11, UR18 ;  /* 0x00000012000b7c82 */ /* 0x000fc40008000000 */
[----:B------:R-:W-:Y:S01]  /*6600*/  UIMAD UR20, UR20, UR6, UR5 ;  /* 0x00000006141472a4 */ /* 0x000fe2000f8e0205 */
[----:B0-----:R-:W-:Y:S01]  /*6610*/  ISETP.NE.AND P3, PT, R11, R14, PT ;  /* 0x0000000e0b00720c */ /* 0x001fe20003f65270 */
[----:B------:R-:W-:Y:S01]  /*6620*/  UIADD3.X UR5, URZ, UR25, URZ, UP1, !UPT ;  /* 0x000000193f057290 */ /* 0x000fe20008ffe43f */
[----:B------:R-:W-:Y:S01]  /*6630*/  LOP3.LUT R7, R7, R10, RZ, 0x3c, !PT ;  /* 0x0000000a07077212 */ /* 0x000fe200078e3cff */
[----:B------:R-:W-:Y:S01]  /*6640*/  UIMAD UR20, UR20, UR15, UR23 ;  /* 0x0000000f141472a4 */ /* 0x000fe2000f8e0217 */
[----:B------:R-:W-:Y:S01]  /*6650*/  SEL R10, R12, RZ, P2 ;  /* 0x000000ff0c0a7207 */ /* 0x000fe20001000000 */
[----:B------:R-:W-:Y:S01]  /*6660*/  UIMAD UR19, UR19, UR14, UR22 ;  /* 0x0000000e131372a4 */ /* 0x000fe2000f8e0216 */
[----:B------:R-:W-:Y:S01]  /*6670*/  SEL R9, R11, RZ, P3 ;  /* 0x000000ff0b097207 */ /* 0x000fe20001800000 */
[----:B------:R-:W-:Y:S02]  /*6680*/  UPRMT UR6, UR7, 0x5410, URZ ;  /* 0x0000541007067896 */ /* 0x000fe4000800003f */
[----:B------:R-:W-:-:S04]  /*6690*/  UIADD3.X UR25, URZ, UR25, URZ, UP2, !UPT ;  /* 0x000000193f197290 */ /* 0x000fc800097fe43f */
[----:B------:R-:W-:-:S03]  /*66a0*/  @P3 IMAD.MOV R13, RZ, RZ, R8 ;  /* 0x000000ffff0d3224 */ /* 0x000fc600078e0208 */
[----:B------:R0:W-:Y:S01]  /*66b0*/  UTMALDG.4D.IM2COL [UR16], [UR4], UR6 ;  /* 0x00000010040073b4 */ /* 0x0001e20008058006 */
[----:B------:R-:W-:Y:S01]  /*66c0*/  IMAD.MOV.U32 R8, RZ, RZ, R13 ;  /* 0x000000ffff087224 */ /* 0x000fe200078e000d */
[----:B------:R0:W-:Y:S02]  /*66d0*/  UTMALDG.4D [UR8], [UR24], desc[UR26] ;  /* 0x00001a08180075b4 */ /* 0x0001e40008019000 */
[----:B0-----:R-:W-:Y:S05]  /*66e0*/  @P5 BRA `(.L_x_149) ;  /* 0xfffffff800a05947 */ /* 0x001fea000383ffff */
.L_x_145:
[----:B------:R-:W-:Y:S01]  /*66f0*/  ISETP.GE.U32.AND P2, PT, R3, 0x9, PT ;  /* 0x000000090300780c */ /* 0x000fe20003f46070 */
[----:B------:R-:W-:Y:S05]  /*6700*/  WARPSYNC.ALL ;  /* 0x0000000000007948 */ /* 0x000fea0003800000 */
[----:B------:R-:W-:-:S07]  /*6710*/  ELECT P1, URZ, PT ;  /* 0x00000000003f782f */ /* 0x000fce0003820000 */
[----:B------:R-:W-:-:S05]  /*6720*/  @P2 IMAD.WIDE.U32 R4, R3, 0x38e38e39, RZ ;  /* 0x38e38e3903042825 */ /* 0x000fca00078e00ff */
[----:B-----5:R-:W-:-:S04]  /*6730*/  @P2 SHF.R.U32.HI R0, RZ, 0x1, R5 ;  /* 0x00000001ff002819 */ /* 0x020fc80000011605 */
[----:B------:R-:W-:-:S04]  /*6740*/  @P2 LOP3.LUT R0, R0, 0x1, RZ, 0xc0, !PT ;  /* 0x0000000100002812 */ /* 0x000fc800078ec0ff */
[----:B------:R-:W-:Y:S01]  /*6750*/  @P2 ISETP.NE.U32.AND P0, PT, R0, 0x1, PT ;  /* 0x000000010000280c */ /* 0x000fe20003f05070 */
[----:B------:R-:W-:-:S12]  /*6760*/  @!P1 EXIT ;  /* 0x000000000000994d */ /* 0x000fd80003800000 */
[----:B------:R-:W-:Y:S01]  /*6770*/  LOP3.LUT R2, R2, 0x2, RZ, 0xfc, !PT ;  /* 0x0000000202027812 */ /* 0x000fe200078efcff */
[----:B------:R-:W-:Y:S01]  /*6780*/  IMAD.MOV.U32 R0, RZ, RZ, 0x1 ;  /* 0x00000001ff007424 */ /* 0x000fe200078e00ff */
[----:B------:R-:W-:Y:S02]  /*6790*/  @P2 ISETP.NE.U32.AND.EX P0, PT, RZ, RZ, PT, P0 ;  /* 0x000000ffff00220c */ /* 0x000fe40003f05100 */
[----:B------:R-:W-:Y:S02]  /*67a0*/  ISETP.NE.AND P1, PT, R2, 0x3, PT ;  /* 0x000000030200780c */ /* 0x000fe40003f25270 */
[----:B------:R-:W-:-:S11]  /*67b0*/  @P2 SEL R0, RZ, 0x1, !P0 ;  /* 0x00000001ff002807 */ /* 0x000fd60004000000 */
[----:B------:R-:W-:Y:S05]  /*67c0*/  @!P1 BRA `(.L_x_150) ;  /* 0x0000000000049947 */ /* 0x000fea0003800000 */
[----:B------:R-:W-:Y:S01]  /*67d0*/  BPT.TRAP 0x1 ;  /* 0x000000040000795c */ /* 0x000fe20000300000 */
.L_x_150:
[----:B------:R-:W0:Y:S01]  /*67e0*/  S2R R7, SR_CgaCtaId ;  /* 0x0000000000077919 */ /* 0x000e220000008800 */
[----:B------:R-:W-:Y:S01]  /*67f0*/  IMAD.WIDE.U32 R4, R3, 0x38e38e39, RZ ;  /* 0x38e38e3903047825 */ /* 0x000fe200078e00ff */
[----:B------:R-:W-:-:S04]  /*6800*/  MOV R2, 0x400 ;  /* 0x0000040000027802 */ /* 0x000fc80000000f00 */
[----:B------:R-:W-:Y:S02]  /*6810*/  SHF.R.U32.HI R4, RZ, 0x1, R5 ;  /* 0x00000001ff047819 */ /* 0x000fe40000011605 */
[----:B------:R-:W-:-:S03]  /*6820*/  SHF.L.U32 R5, R0, 0x1f, RZ ;  /* 0x0000001f00057819 */ /* 0x000fc600000006ff */
[----:B------:R-:W-:Y:S01]  /*6830*/  IMAD R3, R4, -0x9, R3 ;  /* 0xfffffff704037824 */ /* 0x000fe200078e0203 */
[----:B0-----:R-:W-:-:S05]  /*6840*/  LEA R2, R7, R2, 0x18 ;  /* 0x0000000207027211 */ /* 0x001fca00078ec0ff */
[----:B------:R-:W-:-:S04]  /*6850*/  VIADD R2, R2, 0x36048 ;  /* 0x0003604802027836 */ /* 0x000fc80000000000 */
[----:B------:R-:W-:-:S07]  /*6860*/  IMAD R4, R3, 0x8, R2 ;  /* 0x0000000803047824 */ /* 0x000fce00078e0202 */
.L_x_151:
[----:B0-----:R0:W1:Y:S02]  /*6870*/  SYNCS.PHASECHK.TRANS64.TRYWAIT P0, [R4+URZ], R5 ;  /* 0x00000005040075a7 */ /* 0x001064000800017f */
[----:B-1----:R-:W-:Y:S05]  /*6880*/  @!P0 NANOSLEEP.SYNCS 0x989680 ;  /* 0x009896800000895d */ /* 0x002fea0003900000 */
[----:B------:R-:W1:Y:S02]  /*6890*/  @!P0 SYNCS.PHASECHK.TRANS64 P0, [R4+URZ], R5 ;  /* 0x00000005040085a7 */ /* 0x000e64000800007f */
[----:B-1----:R-:W-:Y:S05]  /*68a0*/  @!P0 BRA `(.L_x_151) ;  /* 0xfffffffc00f08947 */ /* 0x002fea000383ffff */
[----:B------:R-:W-:-:S05]  /*68b0*/  VIADD R3, R3, 0x1 ;  /* 0x0000000103037836 */ /* 0x000fca0000000000 */
[----:B------:R-:W-:-:S04]  /*68c0*/  ISETP.NE.AND P0, PT, R3, 0x9, PT ;  /* 0x000000090300780c */ /* 0x000fc80003f05270 */
[----:B0-----:R-:W-:Y:S02]  /*68d0*/  SEL R5, RZ, 0x1, P0 ;  /* 0x00000001ff057807 */ /* 0x001fe40000000000 */
[----:B------:R-:W-:Y:S02]  /*68e0*/  SEL R3, R3, RZ, P0 ;  /* 0x000000ff03037207 */ /* 0x000fe40000000000 */
[----:B------:R-:W-:-:S03]  /*68f0*/  LOP3.LUT R7, R0, R5, RZ, 0x3c, !PT ;  /* 0x0000000500077212 */ /* 0x000fc600078e3cff */
[----:B------:R-:W-:Y:S01]  /*6900*/  IMAD R0, R3, 0x8, R2 ;  /* 0x0000000803007824 */ /* 0x000fe200078e0202 */
[----:B------:R-:W-:-:S07]  /*6910*/  SHF.L.U32 R5, R7, 0x1f, RZ ;  /* 0x0000001f07057819 */ /* 0x000fce00000006ff */
.L_x_152:
        /* <DEDUP_REMOVED lines=11> */
.L_x_153:
        /* <DEDUP_REMOVED lines=11> */
.L_x_154:
        /* <DEDUP_REMOVED lines=11> */
.L_x_155:
        /* <DEDUP_REMOVED lines=11> */
.L_x_156:
        /* <DEDUP_REMOVED lines=11> */
.L_x_157:
        /* <DEDUP_REMOVED lines=11> */
.L_x_158:
        /* <DEDUP_REMOVED lines=11> */
.L_x_159:
[----:B0-----:R0:W1:Y:S02]  /*6df0*/  SYNCS.PHASECHK.TRANS64.TRYWAIT P0, [R3+URZ], R0 ;  /* 0x00000000030075a7 */ /* 0x001064000800017f */
[----:B-1----:R-:W-:Y:S05]  /*6e00*/  @!P0 NANOSLEEP.SYNCS 0x989680 ;  /* 0x009896800000895d */ /* 0x002fea0003900000 */
[----:B------:R-:W1:Y:S02]  /*6e10*/  @!P0 SYNCS.PHASECHK.TRANS64 P0, [R3+URZ], R0 ;  /* 0x00000000030085a7 */ /* 0x000e64000800007f */
[----:B-1----:R-:W-:Y:S05]  /*6e20*/  @P0 EXIT ;  /* 0x000000000000094d */ /* 0x002fea0003800000 */
[----:B------:R-:W-:Y:S05]  /*6e30*/  BRA `(.L_x_159) ;  /* 0xfffffffc00ec7947 */ /* 0x000fea000383ffff */
.L_x_160:
[----:B------:R-:W-:-:S00]  /*6e40*/  BRA `(.L_x_160) ;  /* 0xfffffffc00fc7947 */ /* 0x000fc0000383ffff */
[----:B------:R-:W-:-:S00]  /*6e50*/  NOP ;  /* 0x0000000000007918 */ /* 0x000fc00000000000 */
        /* <DEDUP_REMOVED lines=10> */
.L_x_161:


//--------------------- .nv.shared._ZN7cutlass13device_kernelINS_4conv6kernel13ConvUniversalINS1_16ConvProblemShapeILNS1_8OperatorE1ELi2EEENS1_10collective14CollectiveConvINS1_46MainloopSm90TmaGmmaWarpSpecializedImplicitGemmILS5_1ELi9ELi2EN4cute5tupleIJNSA_1CILi1EEESD_SD_EEENS1_36KernelImplicitTmaWarpSpecializedSm90ELi1EEENSB_IJNSC_ILi128EEENSC_ILi64EEENSB_IJSI_EEEEEENS_6half_tESL_NSA_8TiledMMAINSA_8MMA_AtomIJNSA_4SM904GMMA25MMA_64x64x16_F32F16F16_SSILNSP_5MajorE0ELSR_1ELNSP_7ScaleInE1ELSS_1EEEEEENSA_6LayoutISE_NSB_IJNSC_ILi0EEESW_SW_EEEEENSB_IJNSA_10UnderscoreESZ_SZ_EEEEENS7_6detail26Sm90ImplicitGemmTileTraitsINSA_20SM90_TMA_LOAD_IM2COLENSA_14ComposedLayoutINSA_7SwizzleILi3ELi4ELi3EEENSA_18smem_ptr_flag_bitsILi16EEENSV_INSB_IJNSB_IJNSC_ILi8EEENSC_ILi16EEEEEENSB_IJSI_SD_EEENSB_IJSD_NSC_ILi9EEEEEEEEENSB_IJNSB_IJSI_NSC_ILi512EEEEEENSB_IJSD_SW_EEENSB_IJSW_NSC_ILi8192EEEEEEEEEEEEEvEENS13_INSA_13SM90_TMA_LOADENS15_IS17_S19_NSV_INSB_IJS1D_NSB_IJS1A_S1A_EEES1F_EEENSB_IJS1J_S1I_NSB_IJSW_NSC_ILi4096EEEEEEEEEEEEEvEEEENS_8epilogue10collective6detail29Sm90TmaWarpSpecializedAdapterINS21_15DefaultEpilogueISL_NSB_IJNSB_IJlllEEESD_SW_EEES26_NS20_6thread17LinearCombinationISL_Li1EffLNS27_9ScaleType4KindE0ELNS_15FloatRoundStyleE2ESL_EENS_4gemm15EpilogueDefaultEEEEEvvEEEEvNT_6ParamsE --------------------------
	.section	.nv.shared._ZN7cutlass13device_kernelINS_4conv6kernel13ConvUniversalINS1_16ConvProblemShapeILNS1_8OperatorE1ELi2EEENS1_10collective14CollectiveConvINS1_46MainloopSm90TmaGmmaWarpSpecializedImplicitGemmILS5_1ELi9ELi2EN4cute5tupleIJNSA_1CILi1EEESD_SD_EEENS1_36KernelImplicitTmaWarpSpecializedSm90ELi1EEENSB_IJNSC_ILi128EEENSC_ILi64EEENSB_IJSI_EEEEEENS_6half_tESL_NSA_8TiledMMAINSA_8MMA_AtomIJNSA_4SM904GMMA25MMA_64x64x16_F32F16F16_SSILNSP_5MajorE0ELSR_1ELNSP_7ScaleInE1ELSS_1EEEEEENSA_6LayoutISE_NSB_IJNSC_ILi0EEESW_SW_EEEEENSB_IJNSA_10UnderscoreESZ_SZ_EEEEENS7_6detail26Sm90ImplicitGemmTileTraitsINSA_20SM90_TMA_LOAD_IM2COLENSA_14ComposedLayoutINSA_7SwizzleILi3ELi4ELi3EEENSA_18smem_ptr_flag_bitsILi16EEENSV_INSB_IJNSB_IJNSC_ILi8EEENSC_ILi16EEEEEENSB_IJSI_SD_EEENSB_IJSD_NSC_ILi9EEEEEEEEENSB_IJNSB_IJSI_NSC_ILi512EEEEEENSB_IJSD_SW_EEENSB_IJSW_NSC_ILi8192EEEEEEEEEEEEEvEENS13_INSA_13SM90_TMA_LOADENS15_IS17_S19_NSV_INSB_IJS1D_NSB_IJS1A_S1A_EEES1F_EEENSB_IJS1J_S1I_NSB_IJSW_NSC_ILi4096EEEEEEEEEEEEEvEEEENS_8epilogue10collective6detail29Sm90TmaWarpSpecializedAdapterINS21_15DefaultEpilogueISL_NSB_IJNSB_IJlllEEESD_SW_EEES26_NS20_6thread17LinearCombinationISL_Li1EffLNS27_9ScaleType4KindE0ELNS_15FloatRoundStyleE2ESL_EENS_4gemm15EpilogueDefaultEEEEEvvEEEEvNT_6ParamsE,"aw",@nobits
	.sectionflags	@""
	.align	16
	.zero		1024


//--------------------- .nv.shared.reserved.0     --------------------------
	.section	.nv.shared.reserved.0,"aw",@nobits
	.weak		__nv_reservedSMEM_offset_0_alias
	.size		__nv_reservedSMEM_offset_0_alias, 0, 0
	.other		__nv_reservedSMEM_offset_0_alias,@"STO_CUDA_RESERVED_SHARED STV_DEFAULT"
__nv_reservedSMEM_offset_0_alias:
	.zero		0


//--------------------- .nv.global                --------------------------
	.section	.nv.global,"aw",@nobits
.nv.global:
	.type		_ZN39_INTERNAL_a1d4e569_4_k_cu_912a7da9_28454cute1_E,@object
	.size		_ZN39_INTERNAL_a1d4e569_4_k_cu_912a7da9_28454cute1_E,(_ZN39_INTERNAL_a1d4e569_4_k_cu_912a7da9_28454cuda3std3__45__cpo6cbeginE - _ZN39_INTERNAL_a1d4e569_4_k_cu_912a7da9_28454cute1_E)
_ZN39_INTERNAL_a1d4e569_4_k_cu_912a7da9_28454cute1_E:
	.zero		1
	.type		_ZN39_INTERNAL_a1d4e569_4_k_cu_912a7da9_28454cuda3std3__45__cpo6cbeginE,@object
	.size		_ZN39_INTERNAL_a1d4e569_4_k_cu_912a7da9_28454cuda3std3__45__cpo6cbeginE,(_ZN39_INTERNAL_a1d4e569_4_k_cu_912a7da9_28454cuda3std3__48in_placeE - _ZN39_INTERNAL_a1d4e569_4_k_cu_912a7da9_28454cuda3std3__45__cpo6cbeginE)
_ZN39_INTERNAL_a1d4e569_4_k_cu_912a7da9_28454cuda3std3__45__cpo6cbeginE:
	.zero		1
	.type		_ZN39_INTERNAL_a1d4e569_4_k_cu_912a7da9_28454cuda3std3__48in_placeE,@object
	.size		_ZN39_INTERNAL_a1d4e569_4_k_cu_912a7da9_28454cuda3std3__48in_placeE,(_ZN39_INTERNAL_a1d4e569_4_k_cu_912a7da9_28454cuda3std6ranges3__45__cpo9iter_moveE - _ZN39_INTERNAL_a1d4e569_4_k_cu_912a7da9_28454cuda3std3__48in_placeE)
_ZN39_INTERNAL_a1d4e569_4_k_cu_912a7da9_28454cuda3std3__48in_placeE:
	.zero		1
	.type		_ZN39_INTERNAL_a1d4e569_4_k_cu_912a7da9_28454cuda3std6ranges3__45__cpo9iter_moveE,@object
	.size		_ZN39_INTERNAL_a1d4e569_4_k_cu_912a7da9_28454cuda3std6ranges3__45__cpo9iter_moveE,(_ZN39_INTERNAL_a1d4e569_4_k_cu_912a7da9_28454cuda3std3__45__cpo5beginE - _ZN39_INTERNAL_a1d4e569_4_k_cu_912a7da9_28454cuda3std6ranges3__45__cpo9iter_moveE)
_ZN39_INTERNAL_a1d4e569_4_k_cu_912a7da9_28454cuda3std6ranges3__45__cpo9iter_moveE:
	.zero		1
	.type		_ZN39_INTERNAL_a1d4e569_4_k_cu_912a7da9_28454cuda3std3__45__cpo5beginE,@object
	.size		_ZN39_INTERNAL_a1d4e569_4_k_cu_912a7da9_28454cuda3std3__45__cpo5beginE,(_ZN39_INTERNAL_a1d4e569_4_k_cu_912a7da9_28454cuda3std3__441_GLOBAL__N__a1d4e569_4_k_cu_912a7da9_28456ignoreE - _ZN39_INTERNAL_a1d4e569_4_k_cu_912a7da9_28454cuda3std3__45__cpo5beginE)
_ZN39_INTERNAL_a1d4e569_4_k_cu_912a7da9_28454cuda3std3__45__cpo5beginE:
	.zero		1
	.type		_ZN39_INTERNAL_a1d4e569_4_k_cu_912a7da9_28454cuda3std3__441_GLOBAL__N__a1d4e569_4_k_cu_912a7da9_28456ignoreE,@object
	.size		_ZN39_INTERNAL_a1d4e569_4_k_cu_912a7da9_28454cuda3std3__441_GLOBAL__N__a1d4e569_4_k_cu_912a7da9_28456ignoreE,(_ZN39_INTERNAL_a1d4e569_4_k_cu_912a7da9_28454cute7productE - _ZN39_INTERNAL_a1d4e569_4_k_cu_912a7da9_28454cuda3std3__441_GLOBAL__N__a1d4e569_4_k_cu_912a7da9_28456ignoreE)
_ZN39_INTERNAL_a1d4e569_4_k_cu_912a7da9_28454cuda3std3__441_GLOBAL__N__a1d4e569_4_k_cu_912a7da9_28456ignoreE:
	.zero		1
	.type		_ZN39_INTERNAL_a1d4e569_4_k_cu_912a7da9_28454cute7productE,@object
	.size		_ZN39_INTERNAL_a1d4e569_4_k_cu_912a7da9_28454cute7productE,(_ZN39_INTERNAL_a1d4e569_4_k_cu_912a7da9_28454cuda3std3__45__cpo3endE - _ZN39_INTERNAL_a1d4e569_4_k_cu_912a7da9_28454cute7productE)
_ZN39_INTERNAL_a1d4e569_4_k_cu_912a7da9_28454cute7productE:
	.zero		1
	.type		_ZN39_INTERNAL_a1d4e569_4_k_cu_912a7da9_28454cuda3std3__45__cpo3endE,@object
	.size		_ZN39_INTERNAL_a1d4e569_4_k_cu_912a7da9_28454cuda3std3__45__cpo3endE,(_ZN39_INTERNAL_a1d4e569_4_k_cu_912a7da9_28454cuda3std3__419piecewise_constructE - _ZN39_INTERNAL_a1d4e569_4_k_cu_912a7da9_28454cuda3std3__45__cpo3endE)
_ZN39_INTERNAL_a1d4e569_4_k_cu_912a7da9_28454cuda3std3__45__cpo3endE:
	.zero		1
	.type		_ZN39_INTERNAL_a1d4e569_4_k_cu_912a7da9_28454cuda3std3__419piecewise_constructE,@object
	.size		_ZN39_INTERNAL_a1d4e569_4_k_cu_912a7da9_28454cuda3std3__419piecewise_constructE,(_ZN39_INTERNAL_a1d4e569_4_k_cu_912a7da9_28454cuda3std3__45__cpo4cendE - _ZN39_INTERNAL_a1d4e569_4_k_cu_912a7da9_28454cuda3std3__419piecewise_constructE)
_ZN39_INTERNAL_a1d4e569_4_k_cu_912a7da9_28454cuda3std3__419piecewise_constructE:
	.zero		1
	.type		_ZN39_INTERNAL_a1d4e569_4_k_cu_912a7da9_28454cuda3std3__45__cpo4cendE,@object
	.size		_ZN39_INTERNAL_a1d4e569_4_k_cu_912a7da9_28454cuda3std3__45__cpo4cendE,(_ZN39_INTERNAL_a1d4e569_4_k_cu_912a7da9_28454cuda3std6ranges3__45__cpo4swapE - _ZN39_INTERNAL_a1d4e569_4_k_cu_912a7da9_28454cuda3std3__45__cpo4cendE)
_ZN39_INTERNAL_a1d4e569_4_k_cu_912a7da9_28454cuda3std3__45__cpo4cendE:
	.zero		1
	.type		_ZN39_INTERNAL_a1d4e569_4_k_cu_912a7da9_28454cuda3std6ranges3__45__cpo4swapE,@object
	.size		_ZN39_INTERNAL_a1d4e569_4_k_cu_912a7da9_28454cuda3std6ranges3__45__cpo4swapE,(.L_7 - _ZN39_INTERNAL_a1d4e569_4_k_cu_912a7da9_28454cuda3std6ranges3__45__cpo4swapE)
_ZN39_INTERNAL_a1d4e569_4_k_cu_912a7da9_28454cuda3std6ranges3__45__cpo4swapE:
	.zero		1
.L_7:


//--------------------- .nv.constant0._ZN7cutlass13device_kernelINS_4conv6kernel13ConvUniversalINS1_16ConvProblemShapeILNS1_8OperatorE1ELi2EEENS1_10collective14CollectiveConvINS1_46MainloopSm90TmaGmmaWarpSpecializedImplicitGemmILS5_1ELi9ELi2EN4cute5tupleIJNSA_1CILi1EEESD_SD_EEENS1_36KernelImplicitTmaWarpSpecializedSm90ELi1EEENSB_IJNSC_ILi128EEENSC_ILi64EEENSB_IJSI_EEEEEENS_6half_tESL_NSA_8TiledMMAINSA_8MMA_AtomIJNSA_4SM904GMMA25MMA_64x64x16_F32F16F16_SSILNSP_5MajorE0ELSR_1ELNSP_7ScaleInE1ELSS_1EEEEEENSA_6LayoutISE_NSB_IJNSC_ILi0EEESW_SW_EEEEENSB_IJNSA_10UnderscoreESZ_SZ_EEEEENS7_6detail26Sm90ImplicitGemmTileTraitsINSA_20SM90_TMA_LOAD_IM2COLENSA_14ComposedLayoutINSA_7SwizzleILi3ELi4ELi3EEENSA_18smem_ptr_flag_bitsILi16EEENSV_INSB_IJNSB_IJNSC_ILi8EEENSC_ILi16EEEEEENSB_IJSI_SD_EEENSB_IJSD_NSC_ILi9EEEEEEEEENSB_IJNSB_IJSI_NSC_ILi512EEEEEENSB_IJSD_SW_EEENSB_IJSW_NSC_ILi8192EEEEEEEEEEEEEvEENS13_INSA_13SM90_TMA_LOADENS15_IS17_S19_NSV_INSB_IJS1D_NSB_IJS1A_S1A_EEES1F_EEENSB_IJS1J_S1I_NSB_IJSW_NSC_ILi4096EEEEEEEEEEEEEvEEEENS_8epilogue10collective6detail29Sm90TmaWarpSpecializedAdapterINS21_15DefaultEpilogueISL_NSB_IJNSB_IJlllEEESD_SW_EEES26_NS20_6thread17LinearCombinationISL_Li1EffLNS27_9ScaleType4KindE0ELNS_15FloatRoundStyleE2ESL_EENS_4gemm15EpilogueDefaultEEEEEvvEEEEvNT_6ParamsE --------------------------
	.section	.nv.constant0._ZN7cutlass13device_kernelINS_4conv6kernel13ConvUniversalINS1_16ConvProblemShapeILNS1_8OperatorE1ELi2EEENS1_10collective14CollectiveConvINS1_46MainloopSm90TmaGmmaWarpSpecializedImplicitGemmILS5_1ELi9ELi2EN4cute5tupleIJNSA_1CILi1EEESD_SD_EEENS1_36KernelImplicitTmaWarpSpecializedSm90ELi1EEENSB_IJNSC_ILi128EEENSC_ILi64EEENSB_IJSI_EEEEEENS_6half_tESL_NSA_8TiledMMAINSA_8MMA_AtomIJNSA_4SM904GMMA25MMA_64x64x16_F32F16F16_SSILNSP_5MajorE0ELSR_1ELNSP_7ScaleInE1ELSS_1EEEEEENSA_6LayoutISE_NSB_IJNSC_ILi0EEESW_SW_EEEEENSB_IJNSA_10UnderscoreESZ_SZ_EEEEENS7_6detail26Sm90ImplicitGemmTileTraitsINSA_20SM90_TMA_LOAD_IM2COLENSA_14ComposedLayoutINSA_7SwizzleILi3ELi4ELi3EEENSA_18smem_ptr_flag_bitsILi16EEENSV_INSB_IJNSB_IJNSC_ILi8EEENSC_ILi16EEEEEENSB_IJSI_SD_EEENSB_IJSD_NSC_ILi9EEEEEEEEENSB_IJNSB_IJSI_NSC_ILi512EEEEEENSB_IJSD_SW_EEENSB_IJSW_NSC_ILi8192EEEEEEEEEEEEEvEENS13_INSA_13SM90_TMA_LOADENS15_IS17_S19_NSV_INSB_IJS1D_NSB_IJS1A_S1A_EEES1F_EEENSB_IJS1J_S1I_NSB_IJSW_NSC_ILi4096EEEEEEEEEEEEEvEEEENS_8epilogue10collective6detail29Sm90TmaWarpSpecializedAdapterINS21_15DefaultEpilogueISL_NSB_IJNSB_IJlllEEESD_SW_EEES26_NS20_6thread17LinearCombinationISL_Li1EffLNS27_9ScaleType4KindE0ELNS_15FloatRoundStyleE2ESL_EENS_4gemm15EpilogueDefaultEEEEEvvEEEEvNT_6ParamsE,"a",@progbits
	.sectionflags	@""
	.align	4
.nv.constant0._ZN7cutlass13device_kernelINS_4conv6kernel13ConvUniversalINS1_16ConvProblemShapeILNS1_8OperatorE1ELi2EEENS1_10collective14CollectiveConvINS1_46MainloopSm90TmaGmmaWarpSpecializedImplicitGemmILS5_1ELi9ELi2EN4cute5tupleIJNSA_1CILi1EEESD_SD_EEENS1_36KernelImplicitTmaWarpSpecializedSm90ELi1EEENSB_IJNSC_ILi128EEENSC_ILi64EEENSB_IJSI_EEEEEENS_6half_tESL_NSA_8TiledMMAINSA_8MMA_AtomIJNSA_4SM904GMMA25MMA_64x64x16_F32F16F16_SSILNSP_5MajorE0ELSR_1ELNSP_7ScaleInE1ELSS_1EEEEEENSA_6LayoutISE_NSB_IJNSC_ILi0EEESW_SW_EEEEENSB_IJNSA_10UnderscoreESZ_SZ_EEEEENS7_6detail26Sm90ImplicitGemmTileTraitsINSA_20SM90_TMA_LOAD_IM2COLENSA_14ComposedLayoutINSA_7SwizzleILi3ELi4ELi3EEENSA_18smem_ptr_flag_bitsILi16EEENSV_INSB_IJNSB_IJNSC_ILi8EEENSC_ILi16EEEEEENSB_IJSI_SD_EEENSB_IJSD_NSC_ILi9EEEEEEEEENSB_IJNSB_IJSI_NSC_ILi512EEEEEENSB_IJSD_SW_EEENSB_IJSW_NSC_ILi8192EEEEEEEEEEEEEvEENS13_INSA_13SM90_TMA_LOADENS15_IS17_S19_NSV_INSB_IJS1D_NSB_IJS1A_S1A_EEES1F_EEENSB_IJS1J_S1I_NSB_IJSW_NSC_ILi4096EEEEEEEEEEEEEvEEEENS_8epilogue10collective6detail29Sm90TmaWarpSpecializedAdapterINS21_15DefaultEpilogueISL_NSB_IJNSB_IJlllEEESD_SW_EEES26_NS20_6thread17LinearCombinationISL_Li1EffLNS27_9ScaleType4KindE0ELNS_15FloatRoundStyleE2ESL_EENS_4gemm15EpilogueDefaultEEEEEvvEEEEvNT_6ParamsE:
	.zero		1536


//--------------------- SYMBOLS --------------------------

	.type		.nv.reservedSmem.offset0,@object
	.size		.nv.reservedSmem.offset0,0x4
